	.target	sm_90a

	.elftype	@"ET_EXEC"


//--------------------- .note.nv.tkinfo           --------------------------
	.section	.note.nv.tkinfo,"",@"SHT_NOTE"
	.sectionflags	@"SHF_NOTE_NV_TKINFO"
	.tkinfo
        /*0018*/ 	.word	0x00000002
        /*0030*/ 	.string	""
        /*0030*/ 	.string	"ptxas"
        /*0030*/ 	.string	"Cuda compilation tools, release 13.0, V13.0.88"
        /*0030*/ 	.string	"Build cuda_13.0.r13.0/compiler.36424714_0"
        /*0030*/ 	.string	"-arch sm_90a -m 64 "



//--------------------- .note.nv.cuinfo           --------------------------
	.section	.note.nv.cuinfo,"",@"SHT_NOTE"
	.sectionflags	@"SHF_NOTE_NV_CUINFO"
        /*0018*/ 	.short	0x0002
        /*001a*/ 	.short	0x005a
        /*001c*/ 	.short	0x0082
	.zero		2


//--------------------- .nv.info                  --------------------------
	.section	.nv.info,"",@"SHT_CUDA_INFO"
	.align	4


	//----- nvinfo : EIATTR_REGCOUNT
	.align		4
        /*0000*/ 	.byte	0x04, 0x2f
        /*0002*/ 	.short	(.L_12 - .L_11)
	.align		4
.L_11:
        /*0004*/ 	.word	index@(_ZN7cutlass13device_kernelINS_4gemm6kernel13GemmUniversalIN4cute5tupleIJiiiiEEENS1_10collective13CollectiveMmaINS1_37MainloopSm90TmaGmmaWarpSpecializedFP8ILi5ENS5_IJNS4_1CILi2EEESB_NSA_ILi1EEEEEENS1_32KernelTmaWarpSpecializedPingpongEEENS5_IJNSA_ILi64EEENSA_ILi256EEENSA_ILi128EEEEEENS_12float_e4m3_tENS5_IJlSC_lEEESK_SL_NS4_8TiledMMAINS4_8MMA_AtomIJNS4_4SM904GMMA31MMA_64x256x32_F32E4M3E4M3_SS_TNILNSP_7ScaleInE1ELSR_1EEEEEENS4_6LayoutINS5_IJSC_SC_SC_EEENS5_IJNSA_ILi0EEESW_SW_EEEEENS5_IJNS4_10UnderscoreESZ_SZ_EEEEENS4_23SM90_TMA_LOAD_MULTICASTENS4_14ComposedLayoutINS4_7SwizzleILi3ELi4ELi3EEENS4_18smem_ptr_flag_bitsILi8EEENSU_INS5_IJNSA_ILi8EEESI_EEENS5_IJSI_SC_EEEEEEEvNS4_8identityES12_S1C_vS1D_EENS_8epilogue10collective6detail29Sm90TmaWarpSpecializedAdapterINS1G_15DefaultEpilogueISK_SL_SL_NS1F_6thread17LinearCombinationISK_Li1EffLNS1K_9ScaleType4KindE0ELNS_15FloatRoundStyleE2ESK_EENS1_15EpilogueDefaultEEEEEvvEEEEvNT_6ParamsE)
        /*0008*/ 	.word	0x000000a8


	//----- nvinfo : EIATTR_FRAME_SIZE
	.align		4
.L_12:
        /*000c*/ 	.byte	0x04, 0x11
        /*000e*/ 	.short	(.L_14 - .L_13)
	.align		4
.L_13:
        /*0010*/ 	.word	index@(_ZN7cutlass13device_kernelINS_4gemm6kernel13GemmUniversalIN4cute5tupleIJiiiiEEENS1_10collective13CollectiveMmaINS1_37MainloopSm90TmaGmmaWarpSpecializedFP8ILi5ENS5_IJNS4_1CILi2EEESB_NSA_ILi1EEEEEENS1_32KernelTmaWarpSpecializedPingpongEEENS5_IJNSA_ILi64EEENSA_ILi256EEENSA_ILi128EEEEEENS_12float_e4m3_tENS5_IJlSC_lEEESK_SL_NS4_8TiledMMAINS4_8MMA_AtomIJNS4_4SM904GMMA31MMA_64x256x32_F32E4M3E4M3_SS_TNILNSP_7ScaleInE1ELSR_1EEEEEENS4_6LayoutINS5_IJSC_SC_SC_EEENS5_IJNSA_ILi0EEESW_SW_EEEEENS5_IJNS4_10UnderscoreESZ_SZ_EEEEENS4_23SM90_TMA_LOAD_MULTICASTENS4_14ComposedLayoutINS4_7SwizzleILi3ELi4ELi3EEENS4_18smem_ptr_flag_bitsILi8EEENSU_INS5_IJNSA_ILi8EEESI_EEENS5_IJSI_SC_EEEEEEEvNS4_8identityES12_S1C_vS1D_EENS_8epilogue10collective6detail29Sm90TmaWarpSpecializedAdapterINS1G_15DefaultEpilogueISK_SL_SL_NS1F_6thread17LinearCombinationISK_Li1EffLNS1K_9ScaleType4KindE0ELNS_15FloatRoundStyleE2ESK_EENS1_15EpilogueDefaultEEEEEvvEEEEvNT_6ParamsE)
        /*0014*/ 	.word	0x00000110


	//----- nvinfo : EIATTR_MIN_STACK_SIZE
	.align		4
.L_14:
        /*0018*/ 	.byte	0x04, 0x12
        /*001a*/ 	.short	(.L_16 - .L_15)
	.align		4
.L_15:
        /*001c*/ 	.word	index@(_ZN7cutlass13device_kernelINS_4gemm6kernel13GemmUniversalIN4cute5tupleIJiiiiEEENS1_10collective13CollectiveMmaINS1_37MainloopSm90TmaGmmaWarpSpecializedFP8ILi5ENS5_IJNS4_1CILi2EEESB_NSA_ILi1EEEEEENS1_32KernelTmaWarpSpecializedPingpongEEENS5_IJNSA_ILi64EEENSA_ILi256EEENSA_ILi128EEEEEENS_12float_e4m3_tENS5_IJlSC_lEEESK_SL_NS4_8TiledMMAINS4_8MMA_AtomIJNS4_4SM904GMMA31MMA_64x256x32_F32E4M3E4M3_SS_TNILNSP_7ScaleInE1ELSR_1EEEEEENS4_6LayoutINS5_IJSC_SC_SC_EEENS5_IJNSA_ILi0EEESW_SW_EEEEENS5_IJNS4_10UnderscoreESZ_SZ_EEEEENS4_23SM90_TMA_LOAD_MULTICASTENS4_14ComposedLayoutINS4_7SwizzleILi3ELi4ELi3EEENS4_18smem_ptr_flag_bitsILi8EEENSU_INS5_IJNSA_ILi8EEESI_EEENS5_IJSI_SC_EEEEEEEvNS4_8identityES12_S1C_vS1D_EENS_8epilogue10collective6detail29Sm90TmaWarpSpecializedAdapterINS1G_15DefaultEpilogueISK_SL_SL_NS1F_6thread17LinearCombinationISK_Li1EffLNS1K_9ScaleType4KindE0ELNS_15FloatRoundStyleE2ESK_EENS1_15EpilogueDefaultEEEEEvvEEEEvNT_6ParamsE)
        /*0020*/ 	.word	0x00000110
.L_16:


//--------------------- .nv.compat                --------------------------
	.section	.nv.compat,"",@"SHT_CUDA_COMPAT_INFO"
	.align	4
        /*0000*/ 	.byte	0x02, 0x09, 0x01, 0x00, 0x02, 0x02, 0x04, 0x00, 0x02, 0x05, 0x05, 0x00, 0x03, 0x07, 0x01, 0x01
        /*0010*/ 	.byte	0x02, 0x03, 0x01, 0x00, 0x02, 0x06, 0x01, 0x00, 0x04, 0x0b, 0x08, 0x00, 0x00, 0x00, 0x00, 0x00
        /*0020*/ 	.byte	0x00, 0x00, 0x00, 0x00


//--------------------- .nv.info._ZN7cutlass13device_kernelINS_4gemm6kernel13GemmUniversalIN4cute5tupleIJiiiiEEENS1_10collective13CollectiveMmaINS1_37MainloopSm90TmaGmmaWarpSpecializedFP8ILi5ENS5_IJNS4_1CILi2EEESB_NSA_ILi1EEEEEENS1_32KernelTmaWarpSpecializedPingpongEEENS5_IJNSA_ILi64EEENSA_ILi256EEENSA_ILi128EEEEEENS_12float_e4m3_tENS5_IJlSC_lEEESK_SL_NS4_8TiledMMAINS4_8MMA_AtomIJNS4_4SM904GMMA31MMA_64x256x32_F32E4M3E4M3_SS_TNILNSP_7ScaleInE1ELSR_1EEEEEENS4_6LayoutINS5_IJSC_SC_SC_EEENS5_IJNSA_ILi0EEESW_SW_EEEEENS5_IJNS4_10UnderscoreESZ_SZ_EEEEENS4_23SM90_TMA_LOAD_MULTICASTENS4_14ComposedLayoutINS4_7SwizzleILi3ELi4ELi3EEENS4_18smem_ptr_flag_bitsILi8EEENSU_INS5_IJNSA_ILi8EEESI_EEENS5_IJSI_SC_EEEEEEEvNS4_8identityES12_S1C_vS1D_EENS_8epilogue10collective6detail29Sm90TmaWarpSpecializedAdapterINS1G_15DefaultEpilogueISK_SL_SL_NS1F_6thread17LinearCombinationISK_Li1EffLNS1K_9ScaleType4KindE0ELNS_15FloatRoundStyleE2ESK_EENS1_15EpilogueDefaultEEEEEvvEEEEvNT_6ParamsE --------------------------
	.section	.nv.info._ZN7cutlass13device_kernelINS_4gemm6kernel13GemmUniversalIN4cute5tupleIJiiiiEEENS1_10collective13CollectiveMmaINS1_37MainloopSm90TmaGmmaWarpSpecializedFP8ILi5ENS5_IJNS4_1CILi2EEESB_NSA_ILi1EEEEEENS1_32KernelTmaWarpSpecializedPingpongEEENS5_IJNSA_ILi64EEENSA_ILi256EEENSA_ILi128EEEEEENS_12float_e4m3_tENS5_IJlSC_lEEESK_SL_NS4_8TiledMMAINS4_8MMA_AtomIJNS4_4SM904GMMA31MMA_64x256x32_F32E4M3E4M3_SS_TNILNSP_7ScaleInE1ELSR_1EEEEEENS4_6LayoutINS5_IJSC_SC_SC_EEENS5_IJNSA_ILi0EEESW_SW_EEEEENS5_IJNS4_10UnderscoreESZ_SZ_EEEEENS4_23SM90_TMA_LOAD_MULTICASTENS4_14ComposedLayoutINS4_7SwizzleILi3ELi4ELi3EEENS4_18smem_ptr_flag_bitsILi8EEENSU_INS5_IJNSA_ILi8EEESI_EEENS5_IJSI_SC_EEEEEEEvNS4_8identityES12_S1C_vS1D_EENS_8epilogue10collective6detail29Sm90TmaWarpSpecializedAdapterINS1G_15DefaultEpilogueISK_SL_SL_NS1F_6thread17LinearCombinationISK_Li1EffLNS1K_9ScaleType4KindE0ELNS_15FloatRoundStyleE2ESK_EENS1_15EpilogueDefaultEEEEEvvEEEEvNT_6ParamsE,"",@"SHT_CUDA_INFO"
	.sectionflags	@""
	.align	4


	//----- nvinfo : EIATTR_CUDA_API_VERSION
	.align		4
        /*0000*/ 	.byte	0x04, 0x37
        /*0002*/ 	.short	(.L_18 - .L_17)
.L_17:
        /*0004*/ 	.word	0x00000082


	//----- nvinfo : EIATTR_KPARAM_INFO
	.align		4
.L_18:
        /*0008*/ 	.byte	0x04, 0x17
        /*000a*/ 	.short	(.L_20 - .L_19)
.L_19:
        /*000c*/ 	.word	0x00000000
        /*0010*/ 	.short	0x0000
        /*0012*/ 	.short	0x0070
        /*0014*/ 	.byte	0x00, 0xf0, 0x01, 0x10


	//----- nvinfo : EIATTR_SPARSE_MMA_MASK
	.align		4
.L_20:
        /*0018*/ 	.byte	0x03, 0x50
        /*001a*/ 	.short	0x0000


	//----- nvinfo : EIATTR_MAXREG_COUNT
	.align		4
        /*001c*/ 	.byte	0x03, 0x1b
        /*001e*/ 	.short	0x00a8


	//----- nvinfo : EIATTR_NUM_BARRIERS
	.align		4
        /*0020*/ 	.byte	0x02, 0x4c
        /*0022*/ 	.byte	0x01
	.zero		1


	//----- nvinfo : EIATTR_ANNOTATIONS
	.align		4
        /*0024*/ 	.byte	0x04, 0x55
        /*0026*/ 	.short	(.L_22 - .L_21)


	//   ....[0]....
.L_21:
        /*0028*/ 	.word	0x00000001
        /*002c*/ 	.byte	0x30, 0x07, 0x00, 0x00, 0x01, 0x00, 0x00, 0x00, 0x30, 0x09, 0x00, 0x00, 0x01, 0x00, 0x00, 0x00
        /* <DEDUP_REMOVED lines=210> */
        /*0d5c*/ 	.byte	0x00, 0x06, 0x01, 0x00


	//----- nvinfo : EIATTR_MERCURY_ISA_VERSION
	.align		4
.L_22:
        /*0d60*/ 	.byte	0x03, 0x5f
        /*0d62*/ 	.short	0x0101


	//----- nvinfo : EIATTR_INT_WARP_WIDE_INSTR_OFFSETS
	.align		4
        /*0d64*/ 	.byte	0x04, 0x31
        /*0d66*/ 	.short	(.L_24 - .L_23)


	//   ....[0]....
.L_23:
        /*0d68*/ 	.word	0x000005b0


	//   ....[1]....
        /*0d6c*/ 	.word	0x00000630


	//   ....[2]....
        /*0d70*/ 	.word	0x00000640


	//   ....[3]....
        /*0d74*/ 	.word	0x00000650


	//   ....[4]....
        /*0d78*/ 	.word	0x000006a0


	//   ....[5]....
        /*0d7c*/ 	.word	0x000006e0


	//   ....[6]....
        /*0d80*/ 	.word	0x00000800


	//   ....[7]....
        /*0d84*/ 	.word	0x00000820


	//   ....[8]....
        /*0d88*/ 	.word	0x00005810


	//----- nvinfo : EIATTR_COOP_GROUP_MASK_REGIDS
	.align		4
.L_24:
        /*0d8c*/ 	.byte	0x04, 0x29
        /*0d8e*/ 	.short	(.L_26 - .L_25)


	//   ....[0]....
.L_25:
        /*0d90*/ 	.word	0xffffffff


	//   ....[1]....
        /*0d94*/ 	.word	0xffffffff


	//   ....[2]....
        /*0d98*/ 	.word	0xffffffff


	//   ....[3]....
        /*0d9c*/ 	.word	0xffffffff


	//   ....[4]....
        /*0da0*/ 	.word	0xffffffff


	//   ....[5]....
        /*0da4*/ 	.word	0xffffffff


	//   ....[6]....
        /*0da8*/ 	.word	0xffffffff


	//----- nvinfo : EIATTR_COOP_GROUP_INSTR_OFFSETS
	.align		4
.L_26:
        /*0dac*/ 	.byte	0x04, 0x28
        /*0dae*/ 	.short	(.L_28 - .L_27)


	//   ....[0]....
.L_27:
        /*0db0*/ 	.word	0x00000070


	//   ....[1]....
        /*0db4*/ 	.word	0x00000090


	//   ....[2]....
        /*0db8*/ 	.word	0x00000190


	//   ....[3]....
        /*0dbc*/ 	.word	0x000003d0


	//   ....[4]....
        /*0dc0*/ 	.word	0x00000410


	//   ....[5]....
        /*0dc4*/ 	.word	0x00000500


	//   ....[6]....
        /*0dc8*/ 	.word	0x000009c0


	//----- nvinfo : EIATTR_REG_RECONFIG
	.align		4
.L_28:
        /*0dcc*/ 	.byte	0x01, 0x54
	.zero		2


	//----- nvinfo : EIATTR_MBARRIER_INSTR_OFFSETS
	.align		4
        /*0dd0*/ 	.byte	0x04, 0x39
        /*0dd2*/ 	.short	(.L_30 - .L_29)


	//   ....[0]....
.L_29:
        /*0dd4*/ 	.word	0x00000310
        /*0dd8*/ 	.word	0x000000ff
        /*0ddc*/ 	.word	0x00000000
        /*0de0*/ 	.short	0x0100
        /*0de2*/ 	.byte	0x07
	.zero		1


	//   ....[1]....
        /*0de4*/ 	.word	0x00000320
        /*0de8*/ 	.word	0x000000ff
        /*0dec*/ 	.word	0x00000028
        /*0df0*/ 	.short	0x0100
        /*0df2*/ 	.byte	0x07
	.zero		1


	//   ....[2]....
        /*0df4*/ 	.word	0x00000330
        /*0df8*/ 	.word	0x000000ff
        /*0dfc*/ 	.word	0x00000008
        /*0e00*/ 	.short	0x0100
        /*0e02*/ 	.byte	0x07
	.zero		1


	//   ....[3]....
        /*0e04*/ 	.word	0x00000340
        /*0e08*/ 	.word	0x000000ff
        /*0e0c*/ 	.word	0x00000030
        /*0e10*/ 	.short	0x0100
        /*0e12*/ 	.byte	0x07
	.zero		1


	//   ....[4]....
        /*0e14*/ 	.word	0x00000350
        /*0e18*/ 	.word	0x000000ff
        /*0e1c*/ 	.word	0x00000010
        /*0e20*/ 	.short	0x0100
        /*0e22*/ 	.byte	0x07
	.zero		1


	//   ....[5]....
        /*0e24*/ 	.word	0x00000360
        /*0e28*/ 	.word	0x000000ff
        /*0e2c*/ 	.word	0x00000038
        /*0e30*/ 	.short	0x0100
        /*0e32*/ 	.byte	0x07
	.zero		1


	//   ....[6]....
        /*0e34*/ 	.word	0x00000370
        /*0e38*/ 	.word	0x000000ff
        /*0e3c*/ 	.word	0x00000018
        /*0e40*/ 	.short	0x0100
        /*0e42*/ 	.byte	0x07
	.zero		1


	//   ....[7]....
        /*0e44*/ 	.word	0x00000380
        /*0e48*/ 	.word	0x000000ff
        /*0e4c*/ 	.word	0x00000040
        /*0e50*/ 	.short	0x0100
        /*0e52*/ 	.byte	0x07
	.zero		1


	//   ....[8]....
        /*0e54*/ 	.word	0x00000390
        /*0e58*/ 	.word	0x000000ff
        /*0e5c*/ 	.word	0x00000020
        /*0e60*/ 	.short	0x0100
        /*0e62*/ 	.byte	0x07
	.zero		1


	//   ....[9]....
        /*0e64*/ 	.word	0x000003a0
        /*0e68*/ 	.word	0x000000ff
        /*0e6c*/ 	.word	0x00000048
        /*0e70*/ 	.short	0x0100
        /*0e72*/ 	.byte	0x07
	.zero		1


	//   ....[10]....
        /*0e74*/ 	.word	0x00000860
        /*0e78*/ 	.word	0x000000ff
        /*0e7c*/ 	.word	0x00000080
        /*0e80*/ 	.short	0x0100
        /*0e82*/ 	.byte	0x07
	.zero		1


	//   ....[11]....
        /*0e84*/ 	.word	0x00000900
        /*0e88*/ 	.word	0x000000ff
        /*0e8c*/ 	.word	0x00000088
        /*0e90*/ 	.short	0x0100
        /*0e92*/ 	.byte	0x07
	.zero		1


	//   ....[12]....
        /*0e94*/ 	.word	0x00000940
        /*0e98*/ 	.word	0x000000ff
        /*0e9c*/ 	.word	0x00000060
        /*0ea0*/ 	.short	0x0100
        /*0ea2*/ 	.byte	0x0a
	.zero		1


	//   ....[13]....
        /*0ea4*/ 	.word	0x00000950
        /*0ea8*/ 	.word	0x000000ff
        /*0eac*/ 	.word	0x00000068
        /*0eb0*/ 	.short	0x0100
        /*0eb2*/ 	.byte	0x0a
	.zero		1


	//   ....[14]....
        /*0eb4*/ 	.word	0x00000960
        /*0eb8*/ 	.word	0x000000ff
        /*0ebc*/ 	.word	0x00000070
        /*0ec0*/ 	.short	0x0100
        /*0ec2*/ 	.byte	0x0a
	.zero		1


	//   ....[15]....
        /*0ec4*/ 	.word	0x00000970
        /*0ec8*/ 	.word	0x000000ff
        /*0ecc*/ 	.word	0x00000078
        /*0ed0*/ 	.short	0x0100
        /*0ed2*/ 	.byte	0x0a
	.zero		1


	//   ....[16]....
        /*0ed4*/ 	.word	0x00001840
        /*0ed8*/ 	.word	0x000000ff
        /*0edc*/ 	.word	0xfffffff8
        /*0ee0*/ 	.short	0x010a
        /*0ee2*/ 	.byte	0x12
	.zero		1


	//   ....[17]....
        /*0ee4*/ 	.word	0x00002210
        /*0ee8*/ 	.word	0x000000ff
        /*0eec*/ 	.word	0x00000000
        /*0ef0*/ 	.short	0x010a
        /*0ef2*/ 	.byte	0x06
	.zero		1


	//   ....[18]....
        /*0ef4*/ 	.word	0x00002250
        /*0ef8*/ 	.word	0x000000ff
        /*0efc*/ 	.word	0x00000000
        /*0f00*/ 	.short	0x010a
        /*0f02*/ 	.byte	0x06
	.zero		1


	//   ....[19]....
        /*0f04*/ 	.word	0x000034f0
        /*0f08*/ 	.word	0x000000ff
        /*0f0c*/ 	.word	0x00000000
        /*0f10*/ 	.short	0x010a
        /*0f12*/ 	.byte	0x09
	.zero		1


	//   ....[20]....
        /*0f14*/ 	.word	0x00003530
        /*0f18*/ 	.word	0x000000ff
        /*0f1c*/ 	.word	0x00000000
        /*0f20*/ 	.short	0x010a
        /*0f22*/ 	.byte	0x09
	.zero		1


	//   ....[21]....
        /*0f24*/ 	.word	0x000046a0
        /*0f28*/ 	.word	0x000000e5
        /*0f2c*/ 	.word	0x00000000
        /*0f30*/ 	.short	0x0101
        /*0f32*/ 	.byte	0x3f
	.zero		1


	//   ....[22]....
        /*0f34*/ 	.word	0x00005720
        /*0f38*/ 	.word	0x000000e5
        /*0f3c*/ 	.word	0x00000000
        /*0f40*/ 	.short	0x0101
        /*0f42*/ 	.byte	0x1c
	.zero		1


	//   ....[23]....
        /*0f44*/ 	.word	0x000058d0
        /*0f48*/ 	.word	0x00000018
        /*0f4c*/ 	.word	0x00000000
        /*0f50*/ 	.short	0x0101
        /*0f52*/ 	.byte	0x3f
	.zero		1


	//   ....[24]....
        /*0f54*/ 	.word	0x00005990
        /*0f58*/ 	.word	0x000000ff
        /*0f5c*/ 	.word	0x00000008
        /*0f60*/ 	.short	0x010a
        /*0f62*/ 	.byte	0x12
	.zero		1


	//   ....[25]....
        /*0f64*/ 	.word	0x0000eb60
        /*0f68*/ 	.word	0x00000003
        /*0f6c*/ 	.word	0x00000000
        /*0f70*/ 	.short	0x0101
        /*0f72*/ 	.byte	0x1c
	.zero		1


	//   ....[26]....
        /*0f74*/ 	.word	0x0000f680
        /*0f78*/ 	.word	0x0000000b
        /*0f7c*/ 	.word	0x00000028
        /*0f80*/ 	.short	0x010a
        /*0f82*/ 	.byte	0x3f
	.zero		1


	//   ....[27]....
        /*0f84*/ 	.word	0x0000fa70
        /*0f88*/ 	.word	0x00000004
        /*0f8c*/ 	.word	0x00000088
        /*0f90*/ 	.short	0x0101
        /*0f92*/ 	.byte	0x3f
	.zero		1


	//   ....[28]....
        /*0f94*/ 	.word	0x00010260
        /*0f98*/ 	.word	0x00000007
        /*0f9c*/ 	.word	0x00000000
        /*0fa0*/ 	.short	0x010a
        /*0fa2*/ 	.byte	0x3f
	.zero		1


	//   ....[29]....
        /*0fa4*/ 	.word	0x000102e0
        /*0fa8*/ 	.word	0x00000009
        /*0fac*/ 	.word	0x00000000
        /*0fb0*/ 	.short	0x010a
        /*0fb2*/ 	.byte	0x3f
	.zero		1


	//   ....[30]....
        /*0fb4*/ 	.word	0x00010370
        /*0fb8*/ 	.word	0x00000006
        /*0fbc*/ 	.word	0x00000000
        /*0fc0*/ 	.short	0x010a
        /*0fc2*/ 	.byte	0x3f
	.zero		1


	//   ....[31]....
        /*0fc4*/ 	.word	0x00010400
        /*0fc8*/ 	.word	0x00000009
        /*0fcc*/ 	.word	0x00000000
        /*0fd0*/ 	.short	0x010a
        /*0fd2*/ 	.byte	0x3f
	.zero		1


	//   ....[32]....
        /*0fd4*/ 	.word	0x00010490
        /*0fd8*/ 	.word	0x00000003
        /*0fdc*/ 	.word	0x00000000
        /*0fe0*/ 	.short	0x010a
        /*0fe2*/ 	.byte	0x3f
	.zero		1


	//   ....[33]....
        /*0fe4*/ 	.word	0x00010500
        /*0fe8*/ 	.word	0x00000003
        /*0fec*/ 	.word	0xfffffff8
        /*0ff0*/ 	.short	0x010a
        /*0ff2*/ 	.byte	0x3f
	.zero		1


	//   ....[34]....
        /*0ff4*/ 	.word	0x00010560
        /*0ff8*/ 	.word	0x00000003
        /*0ffc*/ 	.word	0x00000000
        /*1000*/ 	.short	0x010a
        /*1002*/ 	.byte	0x3f
	.zero		1


	//   ....[35]....
        /*1004*/ 	.word	0x000105d0
        /*1008*/ 	.word	0x00000000
        /*100c*/ 	.word	0x00000000
        /*1010*/ 	.short	0x010a
        /*1012*/ 	.byte	0x3f
	.zero		1


	//   ....[36]....
        /*1014*/ 	.word	0x00010640
        /*1018*/ 	.word	0x00000019
        /*101c*/ 	.word	0x00000008
        /*1020*/ 	.short	0x010a
        /*1022*/ 	.byte	0x3f
	.zero		1


	//   ....[37]....
        /*1024*/ 	.word	0x00010710
        /*1028*/ 	.word	0x0000000b
        /*102c*/ 	.word	0x00000028
        /*1030*/ 	.short	0x010a
        /*1032*/ 	.byte	0x3f
	.zero		1


	//   ....[38]....
        /*1034*/ 	.word	0x000107f0
        /*1038*/ 	.word	0x00000007
        /*103c*/ 	.word	0x00000000
        /*1040*/ 	.short	0x010a
        /*1042*/ 	.byte	0x3f
	.zero		1


	//   ....[39]....
        /*1044*/ 	.word	0x00010840
        /*1048*/ 	.word	0x00000009
        /*104c*/ 	.word	0x00000000
        /*1050*/ 	.short	0x010a
        /*1052*/ 	.byte	0x3f
	.zero		1


	//   ....[40]....
        /*1054*/ 	.word	0x00010890
        /*1058*/ 	.word	0x00000006
        /*105c*/ 	.word	0x00000000
        /*1060*/ 	.short	0x010a
        /*1062*/ 	.byte	0x3f
	.zero		1


	//   ....[41]....
        /*1064*/ 	.word	0x000108e0
        /*1068*/ 	.word	0x00000009
        /*106c*/ 	.word	0x00000000
        /*1070*/ 	.short	0x010a
        /*1072*/ 	.byte	0x3f
	.zero		1


	//----- nvinfo : EIATTR_NUM_MBARRIERS
	.align		4
.L_30:
        /*1074*/ 	.byte	0x03, 0x38
        /*1076*/ 	.short	0x0010


	//----- nvinfo : EIATTR_EXIT_INSTR_OFFSETS
	.align		4
        /*1078*/ 	.byte	0x04, 0x1c
        /*107a*/ 	.short	(.L_32 - .L_31)


	//   ....[0]....
.L_31:
        /*107c*/ 	.word	0x00001550


	//   ....[1]....
        /*1080*/ 	.word	0x000015b0


	//   ....[2]....
        /*1084*/ 	.word	0x0000f270


	//   ....[3]....
        /*1088*/ 	.word	0x0000f2a0


	//   ....[4]....
        /*108c*/ 	.word	0x000104e0


	//----- nvinfo : EIATTR_MAX_THREADS
	.align		4
.L_32:
        /*1090*/ 	.byte	0x04, 0x05
        /*1092*/ 	.short	(.L_34 - .L_33)
.L_33:
        /*1094*/ 	.word	0x00000180
        /*1098*/ 	.word	0x00000001
        /*109c*/ 	.word	0x00000001


	//----- nvinfo : EIATTR_CRS_STACK_SIZE
	.align		4
.L_34:
        /*10a0*/ 	.byte	0x04, 0x1e
        /*10a2*/ 	.short	(.L_36 - .L_35)
.L_35:
        /*10a4*/ 	.word	0x00000000


	//----- nvinfo : EIATTR_CBANK_PARAM_SIZE
	.align		4
.L_36:
        /*10a8*/ 	.byte	0x03, 0x19
        /*10aa*/ 	.short	0x0470


	//----- nvinfo : EIATTR_PARAM_CBANK
	.align		4
        /*10ac*/ 	.byte	0x04, 0x0a
        /*10ae*/ 	.short	(.L_38 - .L_37)
	.align		4
.L_37:
        /*10b0*/ 	.word	index@(.nv.constant0._ZN7cutlass13device_kernelINS_4gemm6kernel13GemmUniversalIN4cute5tupleIJiiiiEEENS1_10collective13CollectiveMmaINS1_37MainloopSm90TmaGmmaWarpSpecializedFP8ILi5ENS5_IJNS4_1CILi2EEESB_NSA_ILi1EEEEEENS1_32KernelTmaWarpSpecializedPingpongEEENS5_IJNSA_ILi64EEENSA_ILi256EEENSA_ILi128EEEEEENS_12float_e4m3_tENS5_IJlSC_lEEESK_SL_NS4_8TiledMMAINS4_8MMA_AtomIJNS4_4SM904GMMA31MMA_64x256x32_F32E4M3E4M3_SS_TNILNSP_7ScaleInE1ELSR_1EEEEEENS4_6LayoutINS5_IJSC_SC_SC_EEENS5_IJNSA_ILi0EEESW_SW_EEEEENS5_IJNS4_10UnderscoreESZ_SZ_EEEEENS4_23SM90_TMA_LOAD_MULTICASTENS4_14ComposedLayoutINS4_7SwizzleILi3ELi4ELi3EEENS4_18smem_ptr_flag_bitsILi8EEENSU_INS5_IJNSA_ILi8EEESI_EEENS5_IJSI_SC_EEEEEEEvNS4_8identityES12_S1C_vS1D_EENS_8epilogue10collective6detail29Sm90TmaWarpSpecializedAdapterINS1G_15DefaultEpilogueISK_SL_SL_NS1F_6thread17LinearCombinationISK_Li1EffLNS1K_9ScaleType4KindE0ELNS_15FloatRoundStyleE2ESK_EENS1_15EpilogueDefaultEEEEEvvEEEEvNT_6ParamsE)
        /*10b4*/ 	.short	0x0210
        /*10b6*/ 	.short	0x0470


	//----- nvinfo : EIATTR_SW_WAR
	.align		4
.L_38:
        /*10b8*/ 	.byte	0x04, 0x36
        /*10ba*/ 	.short	(.L_40 - .L_39)
.L_39:
        /*10bc*/ 	.word	0x00000008
.L_40:


//--------------------- .nv.callgraph             --------------------------
	.section	.nv.callgraph,"",@"SHT_CUDA_CALLGRAPH"
	.align	4
	.sectionentsize	8
	.align		4
        /*0000*/ 	.word	0x00000000
	.align		4
        /*0004*/ 	.word	0xffffffff
	.align		4
        /*0008*/ 	.word	0x00000000
	.align		4
        /*000c*/ 	.word	0xfffffffe
	.align		4
        /*0010*/ 	.word	0x00000000
	.align		4
        /*0014*/ 	.word	0xfffffffd
	.align		4
        /*0018*/ 	.word	0x00000000
	.align		4
        /*001c*/ 	.word	0xfffffffc


//--------------------- .nv.constant4             --------------------------
	.section	.nv.constant4,"a",@progbits
	.align	8
	.align		8
.nv.constant4:
        /*0000*/ 	.dword	_ZN40_INTERNAL_b98ef293_4_k_cu_579a4c98_229454cuda3std3__45__cpo5beginE
	.align		8
        /*0008*/ 	.dword	_ZN40_INTERNAL_b98ef293_4_k_cu_579a4c98_229454cuda3std3__45__cpo3endE
	.align		8
        /*0010*/ 	.dword	_ZN40_INTERNAL_b98ef293_4_k_cu_579a4c98_229454cuda3std3__45__cpo6cbeginE
	.align		8
        /*0018*/ 	.dword	_ZN40_INTERNAL_b98ef293_4_k_cu_579a4c98_229454cuda3std3__45__cpo4cendE
	.align		8
        /*0020*/ 	.dword	_ZN40_INTERNAL_b98ef293_4_k_cu_579a4c98_229454cuda3std3__442_GLOBAL__N__b98ef293_4_k_cu_579a4c98_229456ignoreE
	.align		8
        /*0028*/ 	.dword	_ZN40_INTERNAL_b98ef293_4_k_cu_579a4c98_229454cuda3std3__419piecewise_constructE
	.align		8
        /*0030*/ 	.dword	_ZN40_INTERNAL_b98ef293_4_k_cu_579a4c98_229454cuda3std3__48in_placeE
	.align		8
        /*0038*/ 	.dword	_ZN40_INTERNAL_b98ef293_4_k_cu_579a4c98_229454cuda3std6ranges3__45__cpo4swapE
	.align		8
        /*0040*/ 	.dword	_ZN40_INTERNAL_b98ef293_4_k_cu_579a4c98_229454cuda3std6ranges3__45__cpo9iter_moveE
	.align		8
        /*0048*/ 	.dword	_ZN40_INTERNAL_b98ef293_4_k_cu_579a4c98_229454cute7productE
	.align		8
        /*0050*/ 	.dword	_ZN40_INTERNAL_b98ef293_4_k_cu_579a4c98_229454cute1_E


//--------------------- .text._ZN7cutlass13device_kernelINS_4gemm6kernel13GemmUniversalIN4cute5tupleIJiiiiEEENS1_10collective13CollectiveMmaINS1_37MainloopSm90TmaGmmaWarpSpecializedFP8ILi5ENS5_IJNS4_1CILi2EEESB_NSA_ILi1EEEEEENS1_32KernelTmaWarpSpecializedPingpongEEENS5_IJNSA_ILi64EEENSA_ILi256EEENSA_ILi128EEEEEENS_12float_e4m3_tENS5_IJlSC_lEEESK_SL_NS4_8TiledMMAINS4_8MMA_AtomIJNS4_4SM904GMMA31MMA_64x256x32_F32E4M3E4M3_SS_TNILNSP_7ScaleInE1ELSR_1EEEEEENS4_6LayoutINS5_IJSC_SC_SC_EEENS5_IJNSA_ILi0EEESW_SW_EEEEENS5_IJNS4_10UnderscoreESZ_SZ_EEEEENS4_23SM90_TMA_LOAD_MULTICASTENS4_14ComposedLayoutINS4_7SwizzleILi3ELi4ELi3EEENS4_18smem_ptr_flag_bitsILi8EEENSU_INS5_IJNSA_ILi8EEESI_EEENS5_IJSI_SC_EEEEEEEvNS4_8identityES12_S1C_vS1D_EENS_8epilogue10collective6detail29Sm90TmaWarpSpecializedAdapterINS1G_15DefaultEpilogueISK_SL_SL_NS1F_6thread17LinearCombinationISK_Li1EffLNS1K_9ScaleType4KindE0ELNS_15FloatRoundStyleE2ESK_EENS1_15EpilogueDefaultEEEEEvvEEEEvNT_6ParamsE --------------------------
	.section	.text._ZN7cutlass13device_kernelINS_4gemm6kernel13GemmUniversalIN4cute5tupleIJiiiiEEENS1_10collective13CollectiveMmaINS1_37MainloopSm90TmaGmmaWarpSpecializedFP8ILi5ENS5_IJNS4_1CILi2EEESB_NSA_ILi1EEEEEENS1_32KernelTmaWarpSpecializedPingpongEEENS5_IJNSA_ILi64EEENSA_ILi256EEENSA_ILi128EEEEEENS_12float_e4m3_tENS5_IJlSC_lEEESK_SL_NS4_8TiledMMAINS4_8MMA_AtomIJNS4_4SM904GMMA31MMA_64x256x32_F32E4M3E4M3_SS_TNILNSP_7ScaleInE1ELSR_1EEEEEENS4_6LayoutINS5_IJSC_SC_SC_EEENS5_IJNSA_ILi0EEESW_SW_EEEEENS5_IJNS4_10UnderscoreESZ_SZ_EEEEENS4_23SM90_TMA_LOAD_MULTICASTENS4_14ComposedLayoutINS4_7SwizzleILi3ELi4ELi3EEENS4_18smem_ptr_flag_bitsILi8EEENSU_INS5_IJNSA_ILi8EEESI_EEENS5_IJSI_SC_EEEEEEEvNS4_8identityES12_S1C_vS1D_EENS_8epilogue10collective6detail29Sm90TmaWarpSpecializedAdapterINS1G_15DefaultEpilogueISK_SL_SL_NS1F_6thread17LinearCombinationISK_Li1EffLNS1K_9ScaleType4KindE0ELNS_15FloatRoundStyleE2ESK_EENS1_15EpilogueDefaultEEEEEvvEEEEvNT_6ParamsE,"ax",@progbits
	.align	128
.text._ZN7cutlass13device_kernelINS_4gemm6kernel13GemmUniversalIN4cute5tupleIJiiiiEEENS1_10collective13CollectiveMmaINS1_37MainloopSm90TmaGmmaWarpSpecializedFP8ILi5ENS5_IJNS4_1CILi2EEESB_NSA_ILi1EEEEEENS1_32KernelTmaWarpSpecializedPingpongEEENS5_IJNSA_ILi64EEENSA_ILi256EEENSA_ILi128EEEEEENS_12float_e4m3_tENS5_IJlSC_lEEESK_SL_NS4_8TiledMMAINS4_8MMA_AtomIJNS4_4SM904GMMA31MMA_64x256x32_F32E4M3E4M3_SS_TNILNSP_7ScaleInE1ELSR_1EEEEEENS4_6LayoutINS5_IJSC_SC_SC_EEENS5_IJNSA_ILi0EEESW_SW_EEEEENS5_IJNS4_10UnderscoreESZ_SZ_EEEEENS4_23SM90_TMA_LOAD_MULTICASTENS4_14ComposedLayoutINS4_7SwizzleILi3ELi4ELi3EEENS4_18smem_ptr_flag_bitsILi8EEENSU_INS5_IJNSA_ILi8EEESI_EEENS5_IJSI_SC_EEEEEEEvNS4_8identityES12_S1C_vS1D_EENS_8epilogue10collective6detail29Sm90TmaWarpSpecializedAdapterINS1G_15DefaultEpilogueISK_SL_SL_NS1F_6thread17LinearCombinationISK_Li1EffLNS1K_9ScaleType4KindE0ELNS_15FloatRoundStyleE2ESK_EENS1_15EpilogueDefaultEEEEEvvEEEEvNT_6ParamsE:
        .type           _ZN7cutlass13device_kernelINS_4gemm6kernel13GemmUniversalIN4cute5tupleIJiiiiEEENS1_10collective13CollectiveMmaINS1_37MainloopSm90TmaGmmaWarpSpecializedFP8ILi5ENS5_IJNS4_1CILi2EEESB_NSA_ILi1EEEEEENS1_32KernelTmaWarpSpecializedPingpongEEENS5_IJNSA_ILi64EEENSA_ILi256EEENSA_ILi128EEEEEENS_12float_e4m3_tENS5_IJlSC_lEEESK_SL_NS4_8TiledMMAINS4_8MMA_AtomIJNS4_4SM904GMMA31MMA_64x256x32_F32E4M3E4M3_SS_TNILNSP_7ScaleInE1ELSR_1EEEEEENS4_6LayoutINS5_IJSC_SC_SC_EEENS5_IJNSA_ILi0EEESW_SW_EEEEENS5_IJNS4_10UnderscoreESZ_SZ_EEEEENS4_23SM90_TMA_LOAD_MULTICASTENS4_14ComposedLayoutINS4_7SwizzleILi3ELi4ELi3EEENS4_18smem_ptr_flag_bitsILi8EEENSU_INS5_IJNSA_ILi8EEESI_EEENS5_IJSI_SC_EEEEEEEvNS4_8identityES12_S1C_vS1D_EENS_8epilogue10collective6detail29Sm90TmaWarpSpecializedAdapterINS1G_15DefaultEpilogueISK_SL_SL_NS1F_6thread17LinearCombinationISK_Li1EffLNS1K_9ScaleType4KindE0ELNS_15FloatRoundStyleE2ESK_EENS1_15EpilogueDefaultEEEEEvvEEEEvNT_6ParamsE,@function
        .size           _ZN7cutlass13device_kernelINS_4gemm6kernel13GemmUniversalIN4cute5tupleIJiiiiEEENS1_10collective13CollectiveMmaINS1_37MainloopSm90TmaGmmaWarpSpecializedFP8ILi5ENS5_IJNS4_1CILi2EEESB_NSA_ILi1EEEEEENS1_32KernelTmaWarpSpecializedPingpongEEENS5_IJNSA_ILi64EEENSA_ILi256EEENSA_ILi128EEEEEENS_12float_e4m3_tENS5_IJlSC_lEEESK_SL_NS4_8TiledMMAINS4_8MMA_AtomIJNS4_4SM904GMMA31MMA_64x256x32_F32E4M3E4M3_SS_TNILNSP_7ScaleInE1ELSR_1EEEEEENS4_6LayoutINS5_IJSC_SC_SC_EEENS5_IJNSA_ILi0EEESW_SW_EEEEENS5_IJNS4_10UnderscoreESZ_SZ_EEEEENS4_23SM90_TMA_LOAD_MULTICASTENS4_14ComposedLayoutINS4_7SwizzleILi3ELi4ELi3EEENS4_18smem_ptr_flag_bitsILi8EEENSU_INS5_IJNSA_ILi8EEESI_EEENS5_IJSI_SC_EEEEEEEvNS4_8identityES12_S1C_vS1D_EENS_8epilogue10collective6detail29Sm90TmaWarpSpecializedAdapterINS1G_15DefaultEpilogueISK_SL_SL_NS1F_6thread17LinearCombinationISK_Li1EffLNS1K_9ScaleType4KindE0ELNS_15FloatRoundStyleE2ESK_EENS1_15EpilogueDefaultEEEEEvvEEEEvNT_6ParamsE,(.L_x_338 - _ZN7cutlass13device_kernelINS_4gemm6kernel13GemmUniversalIN4cute5tupleIJiiiiEEENS1_10collective13CollectiveMmaINS1_37MainloopSm90TmaGmmaWarpSpecializedFP8ILi5ENS5_IJNS4_1CILi2EEESB_NSA_ILi1EEEEEENS1_32KernelTmaWarpSpecializedPingpongEEENS5_IJNSA_ILi64EEENSA_ILi256EEENSA_ILi128EEEEEENS_12float_e4m3_tENS5_IJlSC_lEEESK_SL_NS4_8TiledMMAINS4_8MMA_AtomIJNS4_4SM904GMMA31MMA_64x256x32_F32E4M3E4M3_SS_TNILNSP_7ScaleInE1ELSR_1EEEEEENS4_6LayoutINS5_IJSC_SC_SC_EEENS5_IJNSA_ILi0EEESW_SW_EEEEENS5_IJNS4_10UnderscoreESZ_SZ_EEEEENS4_23SM90_TMA_LOAD_MULTICASTENS4_14ComposedLayoutINS4_7SwizzleILi3ELi4ELi3EEENS4_18smem_ptr_flag_bitsILi8EEENSU_INS5_IJNSA_ILi8EEESI_EEENS5_IJSI_SC_EEEEEEEvNS4_8identityES12_S1C_vS1D_EENS_8epilogue10collective6detail29Sm90TmaWarpSpecializedAdapterINS1G_15DefaultEpilogueISK_SL_SL_NS1F_6thread17LinearCombinationISK_Li1EffLNS1K_9ScaleType4KindE0ELNS_15FloatRoundStyleE2ESK_EENS1_15EpilogueDefaultEEEEEvvEEEEvNT_6ParamsE)
        .other          _ZN7cutlass13device_kernelINS_4gemm6kernel13GemmUniversalIN4cute5tupleIJiiiiEEENS1_10collective13CollectiveMmaINS1_37MainloopSm90TmaGmmaWarpSpecializedFP8ILi5ENS5_IJNS4_1CILi2EEESB_NSA_ILi1EEEEEENS1_32KernelTmaWarpSpecializedPingpongEEENS5_IJNSA_ILi64EEENSA_ILi256EEENSA_ILi128EEEEEENS_12float_e4m3_tENS5_IJlSC_lEEESK_SL_NS4_8TiledMMAINS4_8MMA_AtomIJNS4_4SM904GMMA31MMA_64x256x32_F32E4M3E4M3_SS_TNILNSP_7ScaleInE1ELSR_1EEEEEENS4_6LayoutINS5_IJSC_SC_SC_EEENS5_IJNSA_ILi0EEESW_SW_EEEEENS5_IJNS4_10UnderscoreESZ_SZ_EEEEENS4_23SM90_TMA_LOAD_MULTICASTENS4_14ComposedLayoutINS4_7SwizzleILi3ELi4ELi3EEENS4_18smem_ptr_flag_bitsILi8EEENSU_INS5_IJNSA_ILi8EEESI_EEENS5_IJSI_SC_EEEEEEEvNS4_8identityES12_S1C_vS1D_EENS_8epilogue10collective6detail29Sm90TmaWarpSpecializedAdapterINS1G_15DefaultEpilogueISK_SL_SL_NS1F_6thread17LinearCombinationISK_Li1EffLNS1K_9ScaleType4KindE0ELNS_15FloatRoundStyleE2ESK_EENS1_15EpilogueDefaultEEEEEvvEEEEvNT_6ParamsE,@"STO_CUDA_ENTRY STV_DEFAULT"
_ZN7cutlass13device_kernelINS_4gemm6kernel13GemmUniversalIN4cute5tupleIJiiiiEEENS1_10collective13CollectiveMmaINS1_37MainloopSm90TmaGmmaWarpSpecializedFP8ILi5ENS5_IJNS4_1CILi2EEESB_NSA_ILi1EEEEEENS1_32KernelTmaWarpSpecializedPingpongEEENS5_IJNSA_ILi64EEENSA_ILi256EEENSA_ILi128EEEEEENS_12float_e4m3_tENS5_IJlSC_lEEESK_SL_NS4_8TiledMMAINS4_8MMA_AtomIJNS4_4SM904GMMA31MMA_64x256x32_F32E4M3E4M3_SS_TNILNSP_7ScaleInE1ELSR_1EEEEEENS4_6LayoutINS5_IJSC_SC_SC_EEENS5_IJNSA_ILi0EEESW_SW_EEEEENS5_IJNS4_10UnderscoreESZ_SZ_EEEEENS4_23SM90_TMA_LOAD_MULTICASTENS4_14ComposedLayoutINS4_7SwizzleILi3ELi4ELi3EEENS4_18smem_ptr_flag_bitsILi8EEENSU_INS5_IJNSA_ILi8EEESI_EEENS5_IJSI_SC_EEEEEEEvNS4_8identityES12_S1C_vS1D_EENS_8epilogue10collective6detail29Sm90TmaWarpSpecializedAdapterINS1G_15DefaultEpilogueISK_SL_SL_NS1F_6thread17LinearCombinationISK_Li1EffLNS1K_9ScaleType4KindE0ELNS_15FloatRoundStyleE2ESK_EENS1_15EpilogueDefaultEEEEEvvEEEEvNT_6ParamsE:
[----:B------:R-:W0:Y:S02]  /*0000*/  LDC R1, c[0x0][0x28] ;  /* 0x00000a00ff017b82 */ /* 0x000e240000000800 */
[----:B0-----:R-:W-:Y:S01]  /*0010*/  VIADD R1, R1, 0xfffffef0 ;  /* 0xfffffef001017836 */ /* 0x001fe20000000000 */
[----:B------:R-:W0:Y:S01]  /*0020*/  S2R R3, SR_TID.X ;  /* 0x0000000000037919 */ /* 0x000e220000002100 */
[----:B------:R-:W-:Y:S01]  /*0030*/  ELECT P0, URZ, PT ;  /* 0x00000000003f782f */ /* 0x000fe20003800000 */
[----:B------:R-:W-:Y:S01]  /*0040*/  BSSY B0, `(.L_x_0) ;  /* 0x0000014000007945 */ /* 0x000fe20003800000 */
[--C-:B0-----:R-:W-:Y:S02]  /*0050*/  SHF.R.U32.HI R0, RZ, 0x5, R3.reuse ;  /* 0x00000005ff007819 */ /* 0x101fe40000011603 */
[----:B------:R-:W-:-:S03]  /*0060*/  SHF.R.U32.HI R5, RZ, 0x7, R3 ;  /* 0x00000007ff057819 */ /* 0x000fc60000011603 */
[----:B------:R-:W0:Y:S02]  /*0070*/  SHFL.IDX PT, R2, R0, RZ, 0x1f ;  /* 0x00001fff00027589 */ /* 0x000e2400000e0000 */
[----:B0-----:R-:W-:Y:S02]  /*0080*/  R2UR UR6, R2 ;  /* 0x00000000020672ca */ /* 0x001fe400000e0000 */
[----:B------:R0:W1:Y:S11]  /*0090*/  SHFL.IDX PT, R2, R5, RZ, 0x1f ;  /* 0x00001fff05027589 */ /* 0x00007600000e0000 */
[----:B------:R-:W-:-:S02]  /*00a0*/  USHF.R.S32.HI UR4, URZ, 0x1f, UR6 ;  /* 0x0000001f3f047899 */ /* 0x000fc40008011406 */
[----:B------:R-:W-:Y:S02]  /*00b0*/  ISETP.NE.OR P0, PT, RZ, UR6, !P0 ;  /* 0x00000006ff007c0c */ /* 0x000fe4000c705670 */
[----:B------:R-:W-:-:S04]  /*00c0*/  ULEA.HI UR4, UR4, UR6, URZ, 0x2 ;  /* 0x0000000604047291 */ /* 0x000fc8000f8f103f */
[----:B------:R-:W-:-:S04]  /*00d0*/  ULOP3.LUT UR4, UR4, 0xfffffffc, URZ, 0xc0, !UPT ;  /* 0xfffffffc04047892 */ /* 0x000fc8000f8ec03f */
[----:B------:R-:W-:-:S03]  /*00e0*/  UIADD3 UR6, UR6, -UR4, URZ ;  /* 0x8000000406067290 */ /* 0x000fc6000fffe03f */
[----:B01----:R-:W-:Y:S09]  /*00f0*/  @P0 BRA `(.L_x_1) ;  /* 0x0000000000200947 */ /* 0x003ff20003800000 */
[----:B------:R-:W-:Y:S02]  /*0100*/  ULDC.64 UR4, c[0x0][0x198] ;  /* 0x0000660000047ab9 */ /* 0x000fe40000000a00 */
[----:B------:R-:W-:Y:S02]  /*0110*/  UIADD3 UR8, UP0, UR4, 0xf0, URZ ;  /* 0x000000f004087890 */ /* 0x000fe4000ff1e03f */
[----:B------:R-:W-:Y:S02]  /*0120*/  UIADD3 UR4, UP1, UR4, 0x1f0, URZ ;  /* 0x000001f004047890 */ /* 0x000fe4000ff3e03f */
[----:B------:R-:W-:Y:S02]  /*0130*/  UIADD3.X UR9, URZ, UR5, URZ, UP0, !UPT ;  /* 0x000000053f097290 */ /* 0x000fe400087fe43f */
[----:B------:R-:W-:-:S07]  /*0140*/  UIADD3.X UR5, URZ, UR5, URZ, UP1, !UPT ;  /* 0x000000053f057290 */ /* 0x000fce0008ffe43f */
[----:B------:R0:W-:Y:S02]  /*0150*/  UTMACCTL.PF [UR8] ;  /* 0x00000000080079b9 */ /* 0x0001e40008040000 */
[----:B------:R0:W-:Y:S02]  /*0160*/  UTMACCTL.PF [UR4] ;  /* 0x00000000040079b9 */ /* 0x0001e40008040000 */
[----:B0-----:R-:W-:Y:S01]  /*0170*/  NOP ;  /* 0x0000000000007918 */ /* 0x001fe20000000000 */
.L_x_1:
[----:B------:R-:W-:Y:S05]  /*0180*/  BSYNC B0 ;  /* 0x0000000000007941 */ /* 0x000fea0003800000 */
.L_x_0:
[----:B------:R-:W0:Y:S01]  /*0190*/  SHFL.IDX PT, R6, R0, RZ, 0x1f ;  /* 0x00001fff00067589 */ /* 0x000e2200000e0000 */
[----:B------:R-:W-:Y:S01]  /*01a0*/  R2UR UR13, R2 ;  /* 0x00000000020d72ca */ /* 0x000fe200000e0000 */
[----:B------:R-:W-:-:S04]  /*01b0*/  UISETP.NE.AND UP0, UPT, UR6, 0x3, UPT ;  /* 0x000000030600788c */ /* 0x000fc8000bf05270 */
[----:B------:R-:W-:-:S08]  /*01c0*/  UISETP.EQ.OR UP0, UPT, UR6, URZ, !UP0 ;  /* 0x0000003f0600728c */ /* 0x000fd0000c702670 */
[----:B------:R-:W-:Y:S02]  /*01d0*/  UIADD3 UR12, UR13, -0x1, URZ ;  /* 0xffffffff0d0c7890 */ /* 0x000fe4000fffe03f */
[----:B------:R-:W-:Y:S02]  /*01e0*/  UISETP.EQ.AND UP0, UPT, UR13, URZ, UP0 ;  /* 0x0000003f0d00728c */ /* 0x000fe40008702270 */
[----:B------:R-:W-:Y:S02]  /*01f0*/  UISETP.GE.U32.AND UP1, UPT, UR12, 0x2, UPT ;  /* 0x000000020c00788c */ /* 0x000fe4000bf26070 */
[----:B------:R-:W-:Y:S01]  /*0200*/  USEL UR15, URZ, 0x1, !UP0 ;  /* 0x000000013f0f7887 */ /* 0x000fe2000c000000 */
[----:B0-----:R-:W-:-:S03]  /*0210*/  ISETP.NE.AND P0, PT, R6, RZ, PT ;  /* 0x000000ff0600720c */ /* 0x001fc60003f05270 */
[----:B------:R-:W-:-:S10]  /*0220*/  USEL UR15, UR15, 0x2, UP1 ;  /* 0x000000020f0f7887 */ /* 0x000fd40008800000 */
[----:B------:R-:W-:Y:S05]  /*0230*/  @P0 BRA `(.L_x_2) ;  /* 0x0000000000600947 */ /* 0x000fea0003800000 */
[----:B------:R-:W0:Y:S01]  /*0240*/  S2UR UR7, SR_CgaCtaId ;  /* 0x00000000000779c3 */ /* 0x000e220000008800 */
[----:B------:R-:W-:Y:S01]  /*0250*/  UMOV UR4, 0x400 ;  /* 0x0000040000047882 */ /* 0x000fe20000000000 */
[----:B------:R-:W-:Y:S01]  /*0260*/  UMOV UR5, 0x1 ;  /* 0x0000000100057882 */ /* 0x000fe20000000000 */
[----:B------:R-:W-:Y:S01]  /*0270*/  UMOV UR8, 0x3 ;  /* 0x0000000300087882 */ /* 0x000fe20000000000 */
[----:B------:R-:W-:Y:S01]  /*0280*/  ELECT P0, URZ, PT ;  /* 0x00000000003f782f */ /* 0x000fe20003800000 */
[----:B------:R-:W-:-:S04]  /*0290*/  UIADD3 UR8, -UR8, 0x100000, URZ ;  /* 0x0010000008087890 */ /* 0x000fc8000fffe13f */
[----:B------:R-:W-:Y:S02]  /*02a0*/  USHF.L.U32 UR9, UR8, 0xb, URZ ;  /* 0x0000000b08097899 */ /* 0x000fe4000800063f */
[----:B------:R-:W-:Y:S02]  /*02b0*/  USHF.L.U32 UR8, UR8, 0x1, URZ ;  /* 0x0000000108087899 */ /* 0x000fe4000800063f */
[----:B0-----:R-:W-:Y:S02]  /*02c0*/  ULEA UR7, UR7, UR4, 0x18 ;  /* 0x0000000407077291 */ /* 0x001fe4000f8ec03f */
[----:B------:R-:W-:-:S04]  /*02d0*/  UIADD3 UR4, -UR5, 0x100000, URZ ;  /* 0x0010000005047890 */ /* 0x000fc8000fffe13f */
[----:B------:R-:W-:Y:S02]  /*02e0*/  USHF.L.U32 UR5, UR4, 0xb, URZ ;  /* 0x0000000b04057899 */ /* 0x000fe4000800063f */
[----:B------:R-:W-:Y:S01]  /*02f0*/  USHF.L.U32 UR4, UR4, 0x1, URZ ;  /* 0x0000000104047899 */ /* 0x000fe2000800063f */
[----:B------:R-:W0:Y:S11]  /*0300*/  FENCE.VIEW.ASYNC.S ;  /* 0x00000000000073c6 */ /* 0x000e360000000000 */
[----:B0-----:R0:W1:Y:S01]  /*0310*/  SYNCS.EXCH.64 URZ, [UR7], UR4 ;  /* 0x00000004073f75b2 */ /* 0x0010620008000100 */
[----:B------:R0:W2:Y:S01]  /*0320*/  SYNCS.EXCH.64 URZ, [UR7+0x28], UR8 ;  /* 0x00002808073f75b2 */ /* 0x0000a20008000100 */
[----:B------:R0:W3:Y:S01]  /*0330*/  SYNCS.EXCH.64 URZ, [UR7+0x8], UR4 ;  /* 0x00000804073f75b2 */ /* 0x0000e20008000100 */
[----:B------:R0:W4:Y:S01]  /*0340*/  SYNCS.EXCH.64 URZ, [UR7+0x30], UR8 ;  /* 0x00003008073f75b2 */ /* 0x0001220008000100 */
[----:B------:R0:W0:Y:S01]  /*0350*/  SYNCS.EXCH.64 URZ, [UR7+0x10], UR4 ;  /* 0x00001004073f75b2 */ /* 0x0000220008000100 */
[----:B------:R0:W0:Y:S01]  /*0360*/  SYNCS.EXCH.64 URZ, [UR7+0x38], UR8 ;  /* 0x00003808073f75b2 */ /* 0x0000220008000100 */
[----:B------:R0:W0:Y:S01]  /*0370*/  SYNCS.EXCH.64 URZ, [UR7+0x18], UR4 ;  /* 0x00001804073f75b2 */ /* 0x0000220008000100 */
[----:B------:R0:W0:Y:S01]  /*0380*/  SYNCS.EXCH.64 URZ, [UR7+0x40], UR8 ;  /* 0x00004008073f75b2 */ /* 0x0000220008000100 */
[----:B------:R0:W0:Y:S01]  /*0390*/  SYNCS.EXCH.64 URZ, [UR7+0x20], UR4 ;  /* 0x00002004073f75b2 */ /* 0x0000220008000100 */
[----:B------:R0:W0:Y:S01]  /*03a0*/  SYNCS.EXCH.64 URZ, [UR7+0x48], UR8 ;  /* 0x00004808073f75b2 */ /* 0x0000220008000100 */
[----:B------:R-:W-:Y:S01]  /*03b0*/  NOP ;  /* 0x0000000000007918 */ /* 0x000fe20000000000 */
.L_x_2:
[----:B------:R-:W-:Y:S01]  /*03c0*/  SHF.R.S32.HI R2, RZ, 0x1f, R3 ;  /* 0x0000001fff027819 */ /* 0x000fe20000011403 */
[----:B------:R-:W5:Y:S01]  /*03d0*/  SHFL.IDX PT, R7, R0, RZ, 0x1f ;  /* 0x00001fff00077589 */ /* 0x000f6200000e0000 */
[----:B------:R-:W1:Y:S01]  /*03e0*/  S2UR UR14, SR_CTAID.X ;  /* 0x00000000000e79c3 */ /* 0x000e620000002500 */
[----:B------:R-:W-:Y:S02]  /*03f0*/  ELECT P0, URZ, PT ;  /* 0x00000000003f782f */ /* 0x000fe40003800000 */
[----:B------:R-:W-:Y:S01]  /*0400*/  LEA.HI R2, R2, R3, RZ, 0x7 ;  /* 0x0000000302027211 */ /* 0x000fe200078f38ff */
[----:B------:R1:W2:Y:S01]  /*0410*/  SHFL.IDX PT, R10, R0, RZ, 0x1f ;  /* 0x00001fff000a7589 */ /* 0x0002a200000e0000 */
[----:B------:R-:W-:Y:S01]  /*0420*/  SHF.R.S32.HI R9, RZ, 0x1f, R6 ;  /* 0x0000001fff097819 */ /* 0x000fe20000011406 */
[----:B0-----:R-:W-:Y:S01]  /*0430*/  ULDC UR4, c[0x0][0x150] ;  /* 0x0000540000047ab9 */ /* 0x001fe20000000800 */
[----:B------:R-:W-:Y:S02]  /*0440*/  LOP3.LUT R2, R2, 0xffffff80, RZ, 0xc0, !PT ;  /* 0xffffff8002027812 */ /* 0x000fe400078ec0ff */
[----:B------:R-:W-:-:S02]  /*0450*/  ELECT P1, URZ, PT ;  /* 0x00000000003f782f */ /* 0x000fc40003820000 */
[----:B------:R-:W-:Y:S01]  /*0460*/  LEA.HI R9, R9, R6, RZ, 0x2 ;  /* 0x0000000609097211 */ /* 0x000fe200078f10ff */
[----:B------:R-:W0:Y:S01]  /*0470*/  LDC R12, c[0x0][0x144] ;  /* 0x00005100ff0c7b82 */ /* 0x000e220000000800 */
[----:B------:R-:W-:Y:S01]  /*0480*/  UMOV UR9, 0x80 ;  /* 0x0000008000097882 */ /* 0x000fe20000000000 */
[----:B------:R-:W-:Y:S01]  /*0490*/  IMAD.IADD R2, R3, 0x1, -R2 ;  /* 0x0000000103027824 */ /* 0x000fe200078e0a02 */
[----:B------:R-:W-:Y:S01]  /*04a0*/  LOP3.LUT R9, R9, 0x3ffffffc, RZ, 0xc0, !PT ;  /* 0x3ffffffc09097812 */ /* 0x000fe200078ec0ff */
[----:B------:R-:W-:Y:S01]  /*04b0*/  NOP ;  /* 0x0000000000007918 */ /* 0x000fe20000000000 */
[----:B------:R-:W-:Y:S01]  /*04c0*/  NOP ;  /* 0x0000000000007918 */ /* 0x000fe20000000000 */
[----:B------:R-:W-:Y:S02]  /*04d0*/  ISETP.NE.AND P3, PT, RZ, UR13, PT ;  /* 0x0000000dff007c0c */ /* 0x000fe4000bf65270 */
[----:B------:R-:W-:Y:S01]  /*04e0*/  SHF.R.S32.HI R13, RZ, 0x1f, R2 ;  /* 0x0000001fff0d7819 */ /* 0x000fe20000011402 */
[----:B------:R-:W-:-:S02]  /*04f0*/  IMAD.IADD R9, R6, 0x1, -R9 ;  /* 0x0000000106097824 */ /* 0x000fc400078e0a09 */
[----:B------:R-:W3:Y:S01]  /*0500*/  SHFL.IDX PT, R6, R5, RZ, 0x1f ;  /* 0x00001fff05067589 */ /* 0x000ee200000e0000 */
[----:B------:R-:W-:Y:S02]  /*0510*/  LEA.HI R4, R13, R2, RZ, 0x3 ;  /* 0x000000020d047211 */ /* 0x000fe400078f18ff */
[----:B-----5:R-:W-:Y:S02]  /*0520*/  ISETP.NE.OR P0, PT, R7, RZ, !P0 ;  /* 0x000000ff0700720c */ /* 0x020fe40004705670 */
[--C-:B------:R-:W-:Y:S02]  /*0530*/  SHF.R.S32.HI R7, RZ, 0x3, R4.reuse ;  /* 0x00000003ff077819 */ /* 0x100fe40000011404 */
[----:B------:R-:W-:Y:S02]  /*0540*/  SHF.R.S32.HI R8, RZ, 0x1f, R4 ;  /* 0x0000001fff087819 */ /* 0x000fe40000011404 */
[----:B------:R-:W5:Y:S01]  /*0550*/  S2R R4, SR_CTAID.Y ;  /* 0x0000000000047919 */ /* 0x000f620000002600 */
[----:B-1----:R-:W-:-:S02]  /*0560*/  I2FP.F32.U32 R0, UR14 ;  /* 0x0000000e00007c45 */ /* 0x002fc40008201000 */
[----:B------:R-:W-:Y:S02]  /*0570*/  LEA.HI R8, R8, R7, RZ, 0x2 ;  /* 0x0000000708087211 */ /* 0x000fe400078f10ff */
[----:B--2---:R-:W-:Y:S01]  /*0580*/  ISETP.NE.OR P1, PT, R10, RZ, !P1 ;  /* 0x000000ff0a00720c */ /* 0x004fe20004f25670 */
[----:B------:R-:W-:Y:S01]  /*0590*/  FMUL R11, R0, UR4 ;  /* 0x00000004000b7c20 */ /* 0x000fe20008400000 */
[----:B------:R-:W-:Y:S01]  /*05a0*/  LOP3.LUT R8, R8, 0xfffffffc, RZ, 0xc0, !PT ;  /* 0xfffffffc08087812 */ /* 0x000fe200078ec0ff */
[----:B------:R-:W-:Y:S01]  /*05b0*/  VOTEU.ALL UP0, P0 ;  /* 0x00000000003f7886 */ /* 0x000fe20000000000 */
[----:B------:R-:W-:-:S03]  /*05c0*/  ULDC UR4, c[0x0][0x154] ;  /* 0x0000550000047ab9 */ /* 0x000fc60000000800 */
[----:B------:R-:W1:Y:S01]  /*05d0*/  F2I.U32.TRUNC.NTZ R11, R11 ;  /* 0x0000000b000b7305 */ /* 0x000e62000020f000 */
[----:B------:R-:W-:Y:S01]  /*05e0*/  IMAD.IADD R8, R7, 0x1, -R8 ;  /* 0x0000000107087824 */ /* 0x000fe200078e0a08 */
[----:B------:R-:W2:Y:S01]  /*05f0*/  @!UP0 S2UR UR8, SR_CgaCtaId ;  /* 0x00000000000889c3 */ /* 0x000ea20000008800 */
[----:B------:R-:W-:Y:S01]  /*0600*/  @!UP0 UMOV UR7, 0x400 ;  /* 0x0000040000078882 */ /* 0x000fe20000000000 */
[----:B---3--:R-:W-:Y:S01]  /*0610*/  R2UR UR18, R6 ;  /* 0x00000000061272ca */ /* 0x008fe200000e0000 */
[----:B------:R-:W-:Y:S01]  /*0620*/  IMAD R8, R9, 0x4, R8 ;  /* 0x0000000409087824 */ /* 0x000fe200078e0208 */
[----:B------:R-:W-:Y:S01]  /*0630*/  VOTEU.ALL UP1, P1 ;  /* 0x00000000003f7886 */ /* 0x000fe20000820000 */
[----:B------:R-:W-:Y:S01]  /*0640*/  VOTEU.ALL UP2, P1 ;  /* 0x00000000003f7886 */ /* 0x000fe20000840000 */
[----:B------:R-:W-:Y:S01]  /*0650*/  VOTEU.ALL UP3, P1 ;  /* 0x00000000003f7886 */ /* 0x000fe20000860000 */
[C---:B------:R-:W-:Y:S01]  /*0660*/  IMAD.SHL.U32 R7, R8.reuse, 0x4, RZ ;  /* 0x0000000408077824 */ /* 0x040fe200078e00ff */
[----:B------:R-:W-:Y:S01]  /*0670*/  LEA.HI R0, R8, R8, RZ, 0x1 ;  /* 0x0000000808007211 */ /* 0x000fe200078f08ff */
[----:B------:R-:W3:Y:S01]  /*0680*/  @!UP1 S2UR UR11, SR_CgaCtaId ;  /* 0x00000000000b99c3 */ /* 0x000ee20000008800 */
[----:B------:R-:W-:Y:S01]  /*0690*/  @!UP1 UMOV UR10, 0x400 ;  /* 0x00000400000a9882 */ /* 0x000fe20000000000 */
[----:B------:R-:W-:Y:S01]  /*06a0*/  VOTEU.ALL UP4, P1 ;  /* 0x00000000003f7886 */ /* 0x000fe20000880000 */
[----:B------:R-:W-:Y:S01]  /*06b0*/  LOP3.LUT R9, R0, 0xfffffffe, RZ, 0xc0, !PT ;  /* 0xfffffffe00097812 */ /* 0x000fe200078ec0ff */
[----:B-1----:R-:W-:Y:S01]  /*06c0*/  IMAD.MOV R15, RZ, RZ, -R11 ;  /* 0x000000ffff0f7224 */ /* 0x002fe200078e0a0b */
[----:B------:R-:W-:Y:S01]  /*06d0*/  LOP3.LUT R16, R8, 0xc, R7, 0x78, !PT ;  /* 0x0000000c08107812 */ /* 0x000fe200078e7807 */
[----:B------:R-:W-:-:S02]  /*06e0*/  VOTEU.ALL UP5, P1 ;  /* 0x00000000003f7886 */ /* 0x000fc400008a0000 */
[----:B0-----:R-:W-:Y:S01]  /*06f0*/  IMAD R14, R12, R15, UR14 ;  /* 0x0000000e0c0e7e24 */ /* 0x001fe2000f8e020f */
[----:B-----5:R-:W-:Y:S01]  /*0700*/  I2FP.F32.U32 R0, R4 ;  /* 0x0000000400007245 */ /* 0x020fe20000201000 */
[----:B------:R-:W0:Y:S01]  /*0710*/  LDC R15, c[0x0][0x148] ;  /* 0x00005200ff0f7b82 */ /* 0x000e220000000800 */
[----:B------:R-:W-:Y:S01]  /*0720*/  IMAD.IADD R9, R8, 0x1, -R9 ;  /* 0x0000000108097824 */ /* 0x000fe200078e0a09 */
[----:B------:R1:W-:Y:S02]  /*0730*/  STL [R1+0x78], R16 ;  /* 0x0000781001007387 */ /* 0x0003e40000100800 */
[----:B------:R-:W-:Y:S01]  /*0740*/  FMUL R0, R0, UR4 ;  /* 0x0000000400007c20 */ /* 0x000fe20008400000 */
[----:B------:R-:W-:Y:S01]  /*0750*/  UMOV UR4, 0x20 ;  /* 0x0000002000047882 */ /* 0x000fe20000000000 */
[----:B------:R-:W-:Y:S01]  /*0760*/  ISETP.NE.AND P2, PT, R9, R14, PT ;  /* 0x0000000e0900720c */ /* 0x000fe20003f45270 */
[----:B--2---:R-:W-:Y:S01]  /*0770*/  @!UP0 ULEA UR7, UR8, UR7, 0x18 ;  /* 0x0000000708078291 */ /* 0x004fe2000f8ec03f */
[----:B------:R-:W2:Y:S01]  /*0780*/  LDC R8, c[0x0][0x140] ;  /* 0x00005000ff087b82 */ /* 0x000ea20000000800 */
[----:B------:R-:W-:-:S04]  /*0790*/  @!UP0 UIADD3 UR4, -UR4, 0x100000, URZ ;  /* 0x0010000004048890 */ /* 0x000fc8000fffe13f */
[----:B------:R-:W-:Y:S02]  /*07a0*/  @!UP0 USHF.L.U32 UR5, UR4, 0xb, URZ ;  /* 0x0000000b04058899 */ /* 0x000fe4000800063f */
[----:B------:R-:W-:Y:S01]  /*07b0*/  @!UP0 USHF.L.U32 UR4, UR4, 0x1, URZ ;  /* 0x0000000104048899 */ /* 0x000fe2000800063f */
[----:B------:R-:W5:Y:S01]  /*07c0*/  F2I.U32.TRUNC.NTZ R0, R0 ;  /* 0x0000000000007305 */ /* 0x000f62000020f000 */
[----:B------:R-:W-:-:S04]  /*07d0*/  @!UP1 UIADD3 UR8, -UR9, 0x100000, URZ ;  /* 0x0010000009089890 */ /* 0x000fc8000fffe13f */
[----:B------:R-:W-:Y:S02]  /*07e0*/  @!UP1 USHF.L.U32 UR9, UR8, 0xb, URZ ;  /* 0x0000000b08099899 */ /* 0x000fe4000800063f */
[----:B------:R-:W-:Y:S01]  /*07f0*/  @!UP1 USHF.L.U32 UR8, UR8, 0x1, URZ ;  /* 0x0000000108089899 */ /* 0x000fe2000800063f */
[----:B------:R-:W-:Y:S01]  /*0800*/  VOTEU.ALL UP0, P0 ;  /* 0x00000000003f7886 */ /* 0x000fe20000000000 */
[----:B---3--:R-:W-:Y:S01]  /*0810*/  @!UP1 ULEA UR10, UR11, UR10, 0x18 ;  /* 0x0000000a0b0a9291 */ /* 0x008fe2000f8ec03f */
[----:B------:R-:W-:Y:S01]  /*0820*/  VOTEU.ALL UP1, P0 ;  /* 0x00000000003f7886 */ /* 0x000fe20000020000 */
[----:B------:R-:W-:-:S04]  /*0830*/  LOP3.LUT P0, RZ, R2, 0x7, RZ, 0xc0, !PT ;  /* 0x0000000702ff7812 */ /* 0x000fc8000780c0ff */
[C---:B------:R-:W-:Y:S01]  /*0840*/  ISETP.LT.U32.AND P0, PT, R16.reuse, 0x4, !P0 ;  /* 0x000000041000780c */ /* 0x040fe20004701070 */
[----:B------:R-:W3:Y:S02]  /*0850*/  FENCE.VIEW.ASYNC.S ;  /* 0x00000000000073c6 */ /* 0x000ee40000000000 */
[----:B---3--:R1:W3:Y:S01]  /*0860*/  @!UP0 SYNCS.EXCH.64 URZ, [UR7+0x80], UR4 ;  /* 0x00008004073f85b2 */ /* 0x0082e20008000100 */
[----:B-----5:R-:W-:Y:S01]  /*0870*/  IMAD.MOV R18, RZ, RZ, -R0 ;  /* 0x000000ffff127224 */ /* 0x020fe200078e0a00 */
[----:B------:R-:W-:-:S03]  /*0880*/  @P2 LEA.HI R0, R16, R16, RZ, 0x1 ;  /* 0x0000001010002211 */ /* 0x000fc600078f08ff */
[----:B0-----:R-:W-:Y:S01]  /*0890*/  IMAD R7, R15, R18, R4 ;  /* 0x000000120f077224 */ /* 0x001fe200078e0204 */
[----:B------:R-:W-:Y:S02]  /*08a0*/  @P2 SHF.R.S32.HI R0, RZ, 0x1, R0 ;  /* 0x00000001ff002819 */ /* 0x000fe40000011400 */
[----:B--2---:R-:W-:Y:S02]  /*08b0*/  ISETP.EQ.U32.AND P1, PT, R8, 0x1, PT ;  /* 0x000000010800780c */ /* 0x004fe40003f22070 */
[----:B------:R-:W-:Y:S01]  /*08c0*/  @P2 ISETP.NE.AND P4, PT, R0, R7, PT ;  /* 0x000000070000220c */ /* 0x000fe20003f85270 */
[----:B------:R-:W-:Y:S01]  /*08d0*/  IMAD.MOV.U32 R0, RZ, RZ, 0x1 ;  /* 0x00000001ff007424 */ /* 0x000fe200078e00ff */
[----:B------:R-:W-:Y:S02]  /*08e0*/  SEL R7, RZ, 0x1, !P0 ;  /* 0x00000001ff077807 */ /* 0x000fe40004000000 */
[----:B------:R-:W-:Y:S01]  /*08f0*/  @P2 SEL R0, RZ, 0x1, P4 ;  /* 0x00000001ff002807 */ /* 0x000fe20002000000 */
[----:B------:R1:W0:Y:S01]  /*0900*/  @!UP1 SYNCS.EXCH.64 URZ, [UR7+0x88], UR4 ;  /* 0x00008804073f95b2 */ /* 0x0002220008000100 */
[----:B------:R-:W-:-:S02]  /*0910*/  NOP ;  /* 0x0000000000007918 */ /* 0x000fc40000000000 */
[----:B------:R-:W-:-:S05]  /*0920*/  LOP3.LUT R0, R0, R7, RZ, 0xc0, !PT ;  /* 0x0000000700007212 */ /* 0x000fca00078ec0ff */
[----:B------:R1:W-:Y:S01]  /*0930*/  STL [R1+0x70], R0 ;  /* 0x0000700001007387 */ /* 0x0003e20000100800 */
[----:B------:R1:W2:Y:S01]  /*0940*/  @!UP2 SYNCS.EXCH.64 URZ, [UR10+0x60], UR8 ;  /* 0x000060080a3fa5b2 */ /* 0x0002a20008000100 */
[----:B------:R1:W0:Y:S01]  /*0950*/  @!UP3 SYNCS.EXCH.64 URZ, [UR10+0x68], UR8 ;  /* 0x000068080a3fb5b2 */ /* 0x0002220008000100 */
[----:B------:R1:W0:Y:S01]  /*0960*/  @!UP4 SYNCS.EXCH.64 URZ, [UR10+0x70], UR8 ;  /* 0x000070080a3fc5b2 */ /* 0x0002220008000100 */
[----:B------:R1:W0:Y:S01]  /*0970*/  @!UP5 SYNCS.EXCH.64 URZ, [UR10+0x78], UR8 ;  /* 0x000078080a3fd5b2 */ /* 0x0002220008000100 */
[----:B------:R-:W-:Y:S01]  /*0980*/  NOP ;  /* 0x0000000000007918 */ /* 0x000fe20000000000 */
[----:B---3--:R-:W-:Y:S05]  /*0990*/  @!P1 BRA `(.L_x_3) ;  /* 0x0000000000089947 */ /* 0x008fea0003800000 */
[----:B0-2-4-:R-:W-:Y:S01]  /*09a0*/  UCGABAR_ARV ;  /* 0x00000000000079c7 */ /* 0x015fe20008000000 */
[----:B------:R-:W-:Y:S05]  /*09b0*/  BRA `(.L_x_4) ;  /* 0x0000000000047947 */ /* 0x000fea0003800000 */
.L_x_3:
[----:B0-2-4-:R-:W-:Y:S01]  /*09c0*/  NOP ;  /* 0x0000000000007918 */ /* 0x015fe20000000000 */
.L_x_4:
[----:B-1----:R-:W-:Y:S01]  /*09d0*/  ULDC.64 UR4, c[0x0][0x598] ;  /* 0x0001660000047ab9 */ /* 0x002fe20000000a00 */
[----:B------:R-:W-:Y:S01]  /*09e0*/  ULDC.64 UR20, c[0x0][0x208] ;  /* 0x0000820000147ab9 */ /* 0x000fe20000000a00 */
[----:B------:R-:W-:-:S04]  /*09f0*/  ISETP.NE.U32.AND P0, PT, RZ, UR4, PT ;  /* 0x00000004ff007c0c */ /* 0x000fc8000bf05070 */
[----:B------:R-:W-:-:S13]  /*0a00*/  ISETP.NE.AND.EX P0, PT, RZ, UR5, PT, P0 ;  /* 0x00000005ff007c0c */ /* 0x000fda000bf05300 */
[----:B------:R-:W-:Y:S05]  /*0a10*/  @!P0 BRA `(.L_x_5) ;  /* 0x0000000000208947 */ /* 0x000fea0003800000 */
[----:B------:R-:W0:Y:S02]  /*0a20*/  LDC.64 R6, c[0x0][0x598] ;  /* 0x00016600ff067b82 */ /* 0x000e240000000a00 */
[----:B0-----:R-:W2:Y:S02]  /*0a30*/  LDG.E.64 R6, desc[UR20][R6.64] ;  /* 0x0000001406067981 */ /* 0x001ea4000c1e1b00 */
[----:B--2---:R-:W-:-:S04]  /*0a40*/  ISETP.NE.U32.AND P0, PT, R6, RZ, PT ;  /* 0x000000ff0600720c */ /* 0x004fc80003f05070 */
[----:B------:R-:W-:-:S13]  /*0a50*/  ISETP.NE.AND.EX P0, PT, R7, RZ, PT, P0 ;  /* 0x000000ff0700720c */ /* 0x000fda0003f05300 */
[----:B------:R-:W-:Y:S05]  /*0a60*/  @!P0 BRA `(.L_x_5) ;  /* 0x00000000000c8947 */ /* 0x000fea0003800000 */
[----:B------:R-:W2:Y:S02]  /*0a70*/  LD.E R6, desc[UR20][R6.64] ;  /* 0x0000001406067980 */ /* 0x000ea4000c101900 */
[----:B--2---:R-:W-:Y:S01]  /*0a80*/  R2UR UR32, R6 ;  /* 0x00000000062072ca */ /* 0x004fe200000e0000 */
[----:B------:R-:W-:-:S14]  /*0a90*/  BRA `(.L_x_6) ;  /* 0x0000000000247947 */ /* 0x000fdc0003800000 */
.L_x_5:
[----:B------:R-:W-:Y:S02]  /*0aa0*/  ULDC.64 UR4, c[0x0][0x588] ;  /* 0x0001620000047ab9 */ /* 0x000fe40000000a00 */
[----:B------:R-:W-:-:S04]  /*0ab0*/  ISETP.NE.U32.AND P0, PT, RZ, UR4, PT ;  /* 0x00000004ff007c0c */ /* 0x000fc8000bf05070 */
[----:B------:R-:W-:-:S13]  /*0ac0*/  ISETP.NE.AND.EX P0, PT, RZ, UR5, PT, P0 ;  /* 0x00000005ff007c0c */ /* 0x000fda000bf05300 */
[----:B------:R-:W-:Y:S05]  /*0ad0*/  @!P0 BRA `(.L_x_7) ;  /* 0x0000000000108947 */ /* 0x000fea0003800000 */
[----:B------:R-:W0:Y:S02]  /*0ae0*/  LDC.64 R6, c[0x0][0x588] ;  /* 0x00016200ff067b82 */ /* 0x000e240000000a00 */
[----:B0-----:R-:W2:Y:S02]  /*0af0*/  LDG.E R6, desc[UR20][R6.64] ;  /* 0x0000001406067981 */ /* 0x001ea4000c1e1900 */
[----:B--2---:R-:W-:Y:S01]  /*0b00*/  R2UR UR32, R6 ;  /* 0x00000000062072ca */ /* 0x004fe200000e0000 */
[----:B------:R-:W-:-:S14]  /*0b10*/  BRA `(.L_x_6) ;  /* 0x0000000000047947 */ /* 0x000fdc0003800000 */
.L_x_7:
[----:B------:R-:W-:-:S05]  /*0b20*/  ULDC UR32, c[0x0][0x580] ;  /* 0x0001600000207ab9 */ /* 0x000fca0000000800 */
.L_x_6:
[----:B------:R-:W-:Y:S02]  /*0b30*/  ULDC.64 UR4, c[0x0][0x5a0] ;  /* 0x0001680000047ab9 */ /* 0x000fe40000000a00 */
        /* <DEDUP_REMOVED lines=11> */
.L_x_8:
        /* <DEDUP_REMOVED lines=8> */
.L_x_10:
[----:B------:R-:W-:-:S05]  /*0c70*/  ULDC UR31, c[0x0][0x584] ;  /* 0x00016100001f7ab9 */ /* 0x000fca0000000800 */
.L_x_9:
[----:B------:R-:W0:Y:S01]  /*0c80*/  LDC R0, c[0x0][0x65c] ;  /* 0x00019700ff007b82 */ /* 0x000e220000000800 */
[----:B------:R-:W-:Y:S01]  /*0c90*/  IMAD.U32 R6, RZ, RZ, UR14 ;  /* 0x0000000eff067e24 */ /* 0x000fe2000f8e00ff */
[----:B------:R-:W-:Y:S01]  /*0ca0*/  UISETP.NE.AND UP0, UPT, UR13, 0x2, UPT ;  /* 0x000000020d00788c */ /* 0x000fe2000bf05270 */
[----:B------:R-:W-:Y:S01]  /*0cb0*/  IMAD.MOV.U32 R7, RZ, RZ, RZ ;  /* 0x000000ffff077224 */ /* 0x000fe200078e00ff */
[----:B------:R-:W-:Y:S01]  /*0cc0*/  ULDC UR7, c[0x0][0x28c] ;  /* 0x0000a30000077ab9 */ /* 0x000fe20000000800 */
[----:B------:R-:W-:Y:S01]  /*0cd0*/  UMOV UR5, URZ ;  /* 0x0000003f00057c82 */ /* 0x000fe20008000000 */
[----:B------:R-:W-:Y:S02]  /*0ce0*/  UIADD3 UR7, UR7, 0x7f, URZ ;  /* 0x0000007f07077890 */ /* 0x000fe4000fffe03f */
[----:B------:R-:W-:Y:S01]  /*0cf0*/  PLOP3.LUT P0, PT, PT, PT, UP0, 0x80, 0x0 ;  /* 0x000000000000781c */ /* 0x000fe20003f0f008 */
[----:B------:R-:W-:Y:S01]  /*0d00*/  UMOV UR4, URZ ;  /* 0x0000003f00047c82 */ /* 0x000fe20008000000 */
[----:B------:R-:W-:Y:S01]  /*0d10*/  USHF.R.S32.HI UR10, URZ, 0x1f, UR7 ;  /* 0x0000001f3f0a7899 */ /* 0x000fe20008011407 */
[----:B------:R-:W-:-:S03]  /*0d20*/  ULDC.64 UR22, c[0x0][0x650] ;  /* 0x0001940000167ab9 */ /* 0x000fc60000000a00 */
[----:B------:R-:W-:Y:S01]  /*0d30*/  ULEA.HI UR10, UR10, UR7, URZ, 0x7 ;  /* 0x000000070a0a7291 */ /* 0x000fe2000f8f383f */
[----:B0-----:R-:W-:-:S13]  /*0d40*/  ISETP.NE.AND P2, PT, R0, 0x1, PT ;  /* 0x000000010000780c */ /* 0x001fda0003f45270 */
[----:B------:R-:W0:Y:S01]  /*0d50*/  @P2 LDC R9, c[0x0][0x10] ;  /* 0x00000400ff092b82 */ /* 0x000e220000000800 */
[----:B------:R-:W-:-:S07]  /*0d60*/  @P2 IMAD.MOV.U32 R5, RZ, RZ, RZ ;  /* 0x000000ffff052224 */ /* 0x000fce00078e00ff */
[----:B------:R-:W1:Y:S01]  /*0d70*/  @!P2 LDC R11, c[0x0][0xc] ;  /* 0x00000300ff0bab82 */ /* 0x000e620000000800 */
[----:B------:R-:W-:Y:S01]  /*0d80*/  ULDC UR8, c[0x0][0xc] ;  /* 0x0000030000087ab9 */ /* 0x000fe20000000800 */
[----:B------:R-:W-:Y:S01]  /*0d90*/  ULDC UR9, c[0x0][0x10] ;  /* 0x0000040000097ab9 */ /* 0x000fe20000000800 */
[----:B------:R-:W-:Y:S01]  /*0da0*/  ULDC UR7, c[0x0][0x14] ;  /* 0x0000050000077ab9 */ /* 0x000fe20000000800 */
[----:B------:R-:W-:-:S04]  /*0db0*/  UIMAD.WIDE.U32 UR8, UR8, UR9, URZ ;  /* 0x00000009080872a5 */ /* 0x000fc8000f8e003f */
[----:B------:R-:W-:Y:S02]  /*0dc0*/  UIMAD.WIDE.U32 UR16, UR8, UR7, URZ ;  /* 0x00000007081072a5 */ /* 0x000fe4000f8e003f */
[----:B------:R-:W-:-:S04]  /*0dd0*/  UIMAD UR13, UR9, UR7, URZ ;  /* 0x00000007090d72a4 */ /* 0x000fc8000f8e023f */
[----:B------:R-:W-:Y:S01]  /*0de0*/  UIADD3 UR13, UR17, UR13, URZ ;  /* 0x0000000d110d7290 */ /* 0x000fe2000fffe03f */
[----:B0-----:R-:W-:Y:S01]  /*0df0*/  @P2 IMAD.WIDE.U32 R8, R9, UR14, R4 ;  /* 0x0000000e09082c25 */ /* 0x001fe2000f8e0004 */
[----:B------:R-:W-:-:S03]  /*0e00*/  USHF.R.S32.HI UR14, URZ, 0x7, UR10 ;  /* 0x000000073f0e7899 */ /* 0x000fc6000801140a */
[----:B------:R-:W-:Y:S02]  /*0e10*/  @P2 IMAD.MOV.U32 R12, RZ, RZ, R8 ;  /* 0x000000ffff0c2224 */ /* 0x000fe400078e0008 */
[----:B-1----:R-:W-:-:S04]  /*0e20*/  @!P2 IMAD.WIDE.U32 R6, R4, R11, R6 ;  /* 0x0000000b0406a225 */ /* 0x002fc800078e0006 */
[----:B------:R-:W-:Y:S02]  /*0e30*/  @P2 IMAD.MOV.U32 R11, RZ, RZ, RZ ;  /* 0x000000ffff0b2224 */ /* 0x000fe400078e00ff */
[----:B------:R-:W-:Y:S02]  /*0e40*/  @!P2 IMAD.MOV.U32 R12, RZ, RZ, R6 ;  /* 0x000000ffff0ca224 */ /* 0x000fe400078e0006 */
[----:B------:R-:W-:Y:S02]  /*0e50*/  @P2 IMAD.IADD R10, R9, 0x1, R11 ;  /* 0x00000001090a2824 */ /* 0x000fe400078e020b */
[----:B------:R-:W-:Y:S01]  /*0e60*/  @!P2 IMAD.MOV.U32 R10, RZ, RZ, R7 ;  /* 0x000000ffff0aa224 */ /* 0x000fe200078e0007 */
[----:B------:R0:W-:Y:S03]  /*0e70*/  STL [R1+0x80], R12 ;  /* 0x0000800c01007387 */ /* 0x0001e60000100800 */
[----:B------:R-:W-:Y:S01]  /*0e80*/  IMAD.MOV.U32 R16, RZ, RZ, R10 ;  /* 0x000000ffff107224 */ /* 0x000fe200078e000a */
[----:B------:R0:W-:Y:S01]  /*0e90*/  STL [R1+0x7c], R10 ;  /* 0x00007c0a01007387 */ /* 0x0001e20000100800 */
[----:B------:R-:W-:Y:S05]  /*0ea0*/  @P0 BRA `(.L_x_11) ;  /* 0x0000000000280947 */ /* 0x000fea0003800000 */
[----:B0-----:R-:W-:Y:S01]  /*0eb0*/  IADD3 R12, P0, R12, UR16, RZ ;  /* 0x000000100c0c7c10 */ /* 0x001fe2000ff1e0ff */
[----:B------:R-:W-:Y:S02]  /*0ec0*/  UISETP.GE.U32.AND UP0, UPT, UR14, 0x5, UPT ;  /* 0x000000050e00788c */ /* 0x000fe4000bf06070 */
[----:B------:R-:W-:Y:S01]  /*0ed0*/  UIMAD.WIDE.U32 UR4, UR14, -0x33333333, URZ ;  /* 0xcccccccd0e0478a5 */ /* 0x000fe2000f8e003f */
[----:B------:R-:W-:Y:S01]  /*0ee0*/  IADD3.X R16, R16, UR13, RZ, P0, !PT ;  /* 0x0000000d10107c10 */ /* 0x000fe200087fe4ff */
[----:B------:R1:W-:Y:S02]  /*0ef0*/  STL [R1+0x80], R12 ;  /* 0x0000800c01007387 */ /* 0x0003e40000100800 */
[----:B------:R-:W-:Y:S02]  /*0f00*/  USHF.R.U32.HI UR5, URZ, 0x2, UR5 ;  /* 0x000000023f057899 */ /* 0x000fe40008011605 */
[----:B------:R1:W-:Y:S01]  /*0f10*/  STL [R1+0x7c], R16 ;  /* 0x00007c1001007387 */ /* 0x0003e20000100800 */
[----:B------:R-:W-:-:S02]  /*0f20*/  UMOV UR4, URZ ;  /* 0x0000003f00047c82 */ /* 0x000fc40008000000 */
[----:B------:R-:W-:Y:S02]  /*0f30*/  @UP0 ULOP3.LUT UR4, UR5, 0x1, URZ, 0xc0, !UPT ;  /* 0x0000000105040892 */ /* 0x000fe4000f8ec03f */
[----:B------:R-:W-:-:S12]  /*0f40*/  UIMAD UR5, UR5, -0x5, UR14 ;  /* 0xfffffffb050578a4 */ /* 0x000fd8000f8e020e */
.L_x_11:
[----:B------:R-:W-:Y:S01]  /*0f50*/  IMAD.MOV.U32 R8, RZ, RZ, -0x1 ;  /* 0xffffffffff087424 */ /* 0x000fe200078e00ff */
[----:B------:R-:W-:Y:S01]  /*0f60*/  ISETP.GE.U32.AND P0, PT, R12, UR22, PT ;  /* 0x000000160c007c0c */ /* 0x000fe2000bf06070 */
[----:B------:R-:W-:Y:S01]  /*0f70*/  IMAD.MOV.U32 R6, RZ, RZ, -0x1 ;  /* 0xffffffffff067424 */ /* 0x000fe200078e00ff */
[----:B------:R-:W-:Y:S01]  /*0f80*/  PRMT R0, RZ, 0x7610, R0 ;  /* 0x00007610ff007816 */ /* 0x000fe20000000000 */
[----:B------:R-:W-:Y:S01]  /*0f90*/  IMAD.MOV.U32 R7, RZ, RZ, -0x1 ;  /* 0xffffffffff077424 */ /* 0x000fe200078e00ff */
[----:B------:R2:W-:Y:S01]  /*0fa0*/  STL [R1+0x84], R8 ;  /* 0x0000840801007387 */ /* 0x0005e20000100800 */
[----:B------:R-:W-:-:S03]  /*0fb0*/  ISETP.GE.U32.AND.EX P0, PT, R16, UR23, PT, P0 ;  /* 0x0000001710007c0c */ /* 0x000fc6000bf06100 */
[----:B------:R2:W-:Y:S04]  /*0fc0*/  STL [R1+0x74], R6 ;  /* 0x0000740601007387 */ /* 0x0005e80000100800 */
[----:B------:R2:W-:Y:S06]  /*0fd0*/  STL [R1+0x88], R7 ;  /* 0x0000880701007387 */ /* 0x0005ec0000100800 */
[----:B------:R-:W-:Y:S05]  /*0fe0*/  @P0 BRA `(.L_x_12) ;  /* 0x0000000400380947 */ /* 0x000fea0003800000 */
[----:B------:R-:W3:Y:S01]  /*0ff0*/  LDC.64 R20, c[0x0][0x628] ;  /* 0x00018a00ff147b82 */ /* 0x000ee20000000a00 */
[----:B--2---:R-:W-:Y:S02]  /*1000*/  IMAD.MOV.U32 R6, RZ, RZ, R12 ;  /* 0x000000ffff067224 */ /* 0x004fe400078e000c */
[----:B------:R-:W-:-:S05]  /*1010*/  IMAD.MOV.U32 R7, RZ, RZ, R16 ;  /* 0x000000ffff077224 */ /* 0x000fca00078e0010 */
[----:B------:R-:W2:Y:S08]  /*1020*/  LDC R0, c[0x0][0x630] ;  /* 0x00018c00ff007b82 */ /* 0x000eb00000000800 */
[----:B------:R-:W4:Y:S01]  /*1030*/  LDC.64 R22, c[0x0][0x620] ;  /* 0x00018800ff167b82 */ /* 0x000f220000000a00 */
[----:B---3--:R-:W-:-:S04]  /*1040*/  ISETP.NE.U32.AND P0, PT, R20, RZ, PT ;  /* 0x000000ff1400720c */ /* 0x008fc80003f05070 */
[----:B------:R-:W-:-:S13]  /*1050*/  ISETP.NE.AND.EX P0, PT, R21, RZ, PT, P0 ;  /* 0x000000ff1500720c */ /* 0x000fda0003f05300 */
[----:B--2-4-:R-:W-:Y:S05]  /*1060*/  @!P0 BRA `(.L_x_13) ;  /* 0x0000000000288947 */ /* 0x014fea0003800000 */
[----:B------:R-:W2:Y:S02]  /*1070*/  LDC R11, c[0x0][0x634] ;  /* 0x00018d00ff0b7b82 */ /* 0x000ea40000000800 */
[----:B--2---:R-:W-:-:S05]  /*1080*/  IADD3 R11, P0, R12, R11, RZ ;  /* 0x0000000b0c0b7210 */ /* 0x004fca0007f1e0ff */
[----:B------:R-:W-:-:S04]  /*1090*/  IMAD.X R17, RZ, RZ, R16, P0 ;  /* 0x000000ffff117224 */ /* 0x000fc800000e0610 */
[----:B------:R-:W-:-:S04]  /*10a0*/  IMAD.WIDE.U32 R6, R17, R20, RZ ;  /* 0x0000001411067225 */ /* 0x000fc800078e00ff */
[----:B------:R-:W-:-:S04]  /*10b0*/  IMAD.WIDE.U32 R8, P0, R11, R21, R6 ;  /* 0x000000150b087225 */ /* 0x000fc80007800006 */
[----:B------:R-:W-:-:S04]  /*10c0*/  IMAD.WIDE.U32 R6, R11, R20, RZ ;  /* 0x000000140b067225 */ /* 0x000fc800078e00ff */
[----:B------:R-:W-:Y:S01]  /*10d0*/  IMAD.X R11, RZ, RZ, RZ, P0 ;  /* 0x000000ffff0b7224 */ /* 0x000fe200000e06ff */
[----:B------:R-:W-:Y:S01]  /*10e0*/  IADD3 RZ, P0, R7, R8, RZ ;  /* 0x0000000807ff7210 */ /* 0x000fe20007f1e0ff */
[----:B0-----:R-:W-:-:S04]  /*10f0*/  IMAD.MOV.U32 R10, RZ, RZ, R9 ;  /* 0x000000ffff0a7224 */ /* 0x001fc800078e0009 */
[----:B------:R-:W-:-:S08]  /*1100*/  IMAD.WIDE.U32.X R6, R17, R21, R10, P0 ;  /* 0x0000001511067225 */ /* 0x000fd000000e040a */
.L_x_13:
[----:B------:R-:W2:Y:S01]  /*1110*/  LDC.64 R24, c[0x0][0x640] ;  /* 0x00019000ff187b82 */ /* 0x000ea20000000a00 */
[-CC-:B------:R-:W-:Y:S01]  /*1120*/  SHF.R.U64 R27, R6, R0.reuse, R7.reuse ;  /* 0x00000000061b7219 */ /* 0x180fe20000001207 */
[----:B------:R-:W-:Y:S01]  /*1130*/  IMAD.MOV.U32 R6, RZ, RZ, R12 ;  /* 0x000000ffff067224 */ /* 0x000fe200078e000c */
[----:B------:R-:W-:Y:S02]  /*1140*/  SHF.R.U32.HI R0, RZ, R0, R7 ;  /* 0x00000000ff007219 */ /* 0x000fe40000011607 */
[----:B------:R-:W-:-:S03]  /*1150*/  IADD3 R9, P0, RZ, -R27, RZ ;  /* 0x8000001bff097210 */ /* 0x000fc60007f1e0ff */
[----:B------:R-:W1:Y:S02]  /*1160*/  LDC R8, c[0x0][0x618] ;  /* 0x00018600ff087b82 */ /* 0x000e640000000800 */
[----:B------:R-:W-:-:S04]  /*1170*/  IMAD.X R7, RZ, RZ, ~R0, P0 ;  /* 0x000000ffff077224 */ /* 0x000fc800000e0e00 */
[-C--:B------:R-:W-:Y:S02]  /*1180*/  IMAD R0, R7, R22.reuse, RZ ;  /* 0x0000001607007224 */ /* 0x080fe400078e02ff */
[----:B0-----:R-:W0:Y:S01]  /*1190*/  LDC R10, c[0x0][0x608] ;  /* 0x00018200ff0a7b82 */ /* 0x001e220000000800 */
[----:B------:R-:W-:Y:S02]  /*11a0*/  IMAD.MOV.U32 R7, RZ, RZ, R16 ;  /* 0x000000ffff077224 */ /* 0x000fe400078e0010 */
[----:B------:R-:W-:-:S05]  /*11b0*/  IMAD.WIDE.U32 R6, R9, R22, R6 ;  /* 0x0000001609067225 */ /* 0x000fca00078e0006 */
[----:B------:R-:W3:Y:S01]  /*11c0*/  LDC R21, c[0x0][0x658] ;  /* 0x00019600ff157b82 */ /* 0x000ee20000000800 */
[----:B------:R-:W-:Y:S01]  /*11d0*/  IMAD R9, R9, R23, R0 ;  /* 0x0000001709097224 */ /* 0x000fe200078e0200 */
[----:B--2---:R-:W-:Y:S01]  /*11e0*/  ISETP.NE.U32.AND P0, PT, R24, RZ, PT ;  /* 0x000000ff1800720c */ /* 0x004fe20003f05070 */
[----:B------:R-:W-:Y:S02]  /*11f0*/  IMAD.MOV.U32 R0, RZ, RZ, -0x1 ;  /* 0xffffffffff007424 */ /* 0x000fe400078e00ff */
[----:B------:R-:W-:Y:S01]  /*1200*/  IMAD.IADD R7, R7, 0x1, R9 ;  /* 0x0000000107077824 */ /* 0x000fe200078e0209 */
[----:B------:R-:W-:Y:S01]  /*1210*/  ISETP.NE.AND.EX P0, PT, R25, RZ, PT, P0 ;  /* 0x000000ff1900720c */ /* 0x000fe20003f05300 */
[----:B------:R-:W-:Y:S01]  /*1220*/  IMAD.MOV.U32 R22, RZ, RZ, 0x1 ;  /* 0x00000001ff167424 */ /* 0x000fe200078e00ff */
[----:B------:R-:W2:Y:S02]  /*1230*/  LDC R19, c[0x0][0x600] ;  /* 0x00018000ff137b82 */ /* 0x000ea40000000800 */
[----:B-1----:R-:W-:-:S02]  /*1240*/  SHF.R.U64 R16, R6, R8, R7 ;  /* 0x0000000806107219 */ /* 0x002fc40000001207 */
[----:B------:R-:W-:-:S04]  /*1250*/  SHF.R.U32.HI R7, RZ, R8, R7 ;  /* 0x00000008ff077219 */ /* 0x000fc80000011607 */
[----:B------:R-:W1:Y:S01]  /*1260*/  LDC R20, c[0x0][0x648] ;  /* 0x00019200ff147b82 */ /* 0x000e620000000800 */
[-CC-:B0-----:R-:W-:Y:S02]  /*1270*/  SHF.R.U64 R29, R16, R10.reuse, R7.reuse ;  /* 0x0000000a101d7219 */ /* 0x181fe40000001207 */
[----:B------:R-:W-:-:S05]  /*1280*/  SHF.R.U32.HI R6, RZ, R10, R7 ;  /* 0x0000000aff067219 */ /* 0x000fca0000011607 */
[----:B------:R-:W0:Y:S01]  /*1290*/  LDC R23, c[0x0][0x638] ;  /* 0x00018e00ff177b82 */ /* 0x000e220000000800 */
[-CC-:B---3--:R-:W-:Y:S02]  /*12a0*/  SHF.R.U64 R28, R29, R21.reuse, R6.reuse ;  /* 0x000000151d1c7219 */ /* 0x188fe40000001206 */
[-C--:B------:R-:W-:Y:S02]  /*12b0*/  SHF.L.U32 R0, R0, R21.reuse, RZ ;  /* 0x0000001500007219 */ /* 0x080fe400000006ff */
[----:B------:R-:W-:Y:S01]  /*12c0*/  SHF.R.U32.HI R7, RZ, R21, R6 ;  /* 0x00000015ff077219 */ /* 0x000fe20000011606 */
[----:B------:R-:W-:Y:S01]  /*12d0*/  IMAD.MOV.U32 R6, RZ, RZ, R28 ;  /* 0x000000ffff067224 */ /* 0x000fe200078e001c */
[----:B------:R-:W-:Y:S01]  /*12e0*/  LOP3.LUT R12, RZ, R0, RZ, 0x33, !PT ;  /* 0x00000000ff0c7212 */ /* 0x000fe200078e33ff */
[----:B------:R-:W3:Y:S01]  /*12f0*/  LDC R26, c[0x0][0x610] ;  /* 0x00018400ff1a7b82 */ /* 0x000ee20000000800 */
[----:B------:R-:W-:Y:S05]  /*1300*/  @!P0 BRA `(.L_x_14) ;  /* 0x0000000000288947 */ /* 0x000fea0003800000 */
[----:B------:R-:W4:Y:S02]  /*1310*/  LDC R11, c[0x0][0x64c] ;  /* 0x00019300ff0b7b82 */ /* 0x000f240000000800 */
[----:B----4-:R-:W-:-:S05]  /*1320*/  IADD3 R11, P0, R28, R11, RZ ;  /* 0x0000000b1c0b7210 */ /* 0x010fca0007f1e0ff */
[----:B------:R-:W-:-:S04]  /*1330*/  IMAD.X R17, RZ, RZ, R7, P0 ;  /* 0x000000ffff117224 */ /* 0x000fc800000e0607 */
[----:B------:R-:W-:-:S04]  /*1340*/  IMAD.WIDE.U32 R6, R17, R24, RZ ;  /* 0x0000001811067225 */ /* 0x000fc800078e00ff */
[----:B------:R-:W-:-:S04]  /*1350*/  IMAD.WIDE.U32 R8, P0, R11, R25, R6 ;  /* 0x000000190b087225 */ /* 0x000fc80007800006 */
[----:B------:R-:W-:-:S04]  /*1360*/  IMAD.WIDE.U32 R6, R11, R24, RZ ;  /* 0x000000180b067225 */ /* 0x000fc800078e00ff */
[----:B------:R-:W-:Y:S01]  /*1370*/  IMAD.X R11, RZ, RZ, RZ, P0 ;  /* 0x000000ffff0b7224 */ /* 0x000fe200000e06ff */
[----:B------:R-:W-:Y:S01]  /*1380*/  IADD3 RZ, P0, R7, R8, RZ ;  /* 0x0000000807ff7210 */ /* 0x000fe20007f1e0ff */
[----:B------:R-:W-:-:S04]  /*1390*/  IMAD.MOV.U32 R10, RZ, RZ, R9 ;  /* 0x000000ffff0a7224 */ /* 0x000fc800078e0009 */
[----:B------:R-:W-:-:S08]  /*13a0*/  IMAD.WIDE.U32.X R6, R17, R25, R10, P0 ;  /* 0x0000001911067225 */ /* 0x000fd000000e040a */
.L_x_14:
[----:B-1----:R-:W-:Y:S01]  /*13b0*/  SHF.R.U64 R6, R6, R20, R7 ;  /* 0x0000001406067219 */ /* 0x002fe20000001207 */
[----:B--2---:R-:W-:Y:S01]  /*13c0*/  VIADD R7, R19, 0xffffffff ;  /* 0xffffffff13077836 */ /* 0x004fe20000000000 */
[----:B------:R-:W-:Y:S01]  /*13d0*/  SHF.L.U32 R0, R22, R21, RZ ;  /* 0x0000001516007219 */ /* 0x000fe200000006ff */
[----:B------:R-:W-:Y:S01]  /*13e0*/  @P2 IMAD R14, R15, R18, R4 ;  /* 0x000000120f0e2224 */ /* 0x000fe200078e0204 */
[----:B------:R-:W-:Y:S01]  /*13f0*/  LOP3.LUT R5, R29, R12, RZ, 0xc0, !PT ;  /* 0x0000000c1d057212 */ /* 0x000fe200078ec0ff */
[----:B------:R-:W-:Y:S01]  /*1400*/  IMAD.MOV R8, RZ, RZ, -R6 ;  /* 0x000000ffff087224 */ /* 0x000fe200078e0a06 */
[----:B------:R-:W-:-:S03]  /*1410*/  LOP3.LUT R7, R16, R7, RZ, 0xc0, !PT ;  /* 0x0000000710077212 */ /* 0x000fc600078ec0ff */
[----:B------:R-:W-:Y:S02]  /*1420*/  IMAD R5, R0, R6, R5 ;  /* 0x0000000600057224 */ /* 0x000fe400078e0205 */
[----:B0-----:R-:W-:Y:S02]  /*1430*/  IMAD R0, R8, R23, R28 ;  /* 0x0000001708007224 */ /* 0x001fe400078e021c */
[----:B---3--:R-:W-:Y:S02]  /*1440*/  IMAD R4, R5, R26, R14 ;  /* 0x0000001a05047224 */ /* 0x008fe400078e020e */
[----:B------:R-:W-:Y:S02]  /*1450*/  IMAD.MOV.U32 R6, RZ, RZ, 0x1 ;  /* 0x00000001ff067424 */ /* 0x000fe400078e00ff */
[----:B------:R-:W-:-:S03]  /*1460*/  IMAD R5, R0, R19, R7 ;  /* 0x0000001300057224 */ /* 0x000fc600078e0207 */
[----:B------:R-:W-:Y:S02]  /*1470*/  PRMT R0, R6, 0x7610, R0 ;  /* 0x0000761006007816 */ /* 0x000fe40000000000 */
[----:B------:R-:W-:Y:S02]  /*1480*/  SEL R6, R5, R4, !P2 ;  /* 0x0000000405067207 */ /* 0x000fe40005000000 */
[----:B------:R-:W-:-:S03]  /*1490*/  SEL R4, R4, R5, !P2 ;  /* 0x0000000504047207 */ /* 0x000fc60005000000 */
[----:B------:R3:W-:Y:S04]  /*14a0*/  STL [R1+0x88], R6 ;  /* 0x0000880601007387 */ /* 0x0007e80000100800 */
[----:B------:R3:W-:Y:S04]  /*14b0*/  STL [R1+0x74], R27 ;  /* 0x0000741b01007387 */ /* 0x0007e80000100800 */
[----:B------:R3:W-:Y:S02]  /*14c0*/  STL [R1+0x84], R4 ;  /* 0x0000840401007387 */ /* 0x0007e40000100800 */
.L_x_12:
[----:B------:R-:W-:Y:S05]  /*14d0*/  @!P1 BRA `(.L_x_15) ;  /* 0x00000000000c9947 */ /* 0x000fea0003800000 */
[----:B------:R-:W-:Y:S01]  /*14e0*/  UCGABAR_WAIT ;  /* 0x0000000000007dc7 */ /* 0x000fe20008000000 */
[----:B------:R-:W-:Y:S01]  /*14f0*/  CCTL.IVALL ;  /* 0x00000000ff00798f */ /* 0x000fe20002000000 */
[----:B------:R-:W-:Y:S05]  /*1500*/  BRA `(.L_x_16) ;  /* 0x0000000000047947 */ /* 0x000fea0003800000 */
.L_x_15:
[----:B------:R-:W-:Y:S06]  /*1510*/  BAR.SYNC.DEFER_BLOCKING 0x0 ;  /* 0x0000000000007b1d */ /* 0x000fec0000010000 */
.L_x_16:
[----:B------:R-:W-:Y:S05]  /*1520*/  @!P3 BRA `(.L_x_17) ;  /* 0x000000dc0054b947 */ /* 0x000fea0003800000 */
[----:B------:R-:W-:-:S06]  /*1530*/  UISETP.GT.U32.AND UP0, UPT, UR12, 0x1, UPT ;  /* 0x000000010c00788c */ /* 0x000fcc000bf04070 */
[----:B------:R-:W-:-:S13]  /*1540*/  PLOP3.LUT P0, PT, PT, PT, UP0, 0x80, 0x0 ;  /* 0x000000000000781c */ /* 0x000fda0003f0f008 */
[----:B------:R-:W-:Y:S05]  /*1550*/  @P0 EXIT ;  /* 0x000000000000094d */ /* 0x000fea0003800000 */
.L_x_18:
[----:B------:R-:W-:-:S08]  /*1560*/  NOP ;  /* 0x0000000000007918 */ /* 0x000fd00000000000 */
[----:B------:R-:W4:Y:S02]  /*1570*/  USETMAXREG.TRY_ALLOC.CTAPOOL UP0, 0xe8 ;  /* 0x000000e8000079c8 */ /* 0x000f240008000600 */
[----:B----4-:R-:W-:-:S13]  /*1580*/  PLOP3.LUT P0, PT, PT, PT, UP0, 0x80, 0x0 ;  /* 0x000000000000781c */ /* 0x010fda0003f0f008 */
[----:B------:R-:W-:Y:S05]  /*1590*/  @!P0 BRA `(.L_x_18) ;  /* 0xfffffffc00f08947 */ /* 0x000fea000383ffff */
[----:B------:R-:W-:-:S13]  /*15a0*/  LOP3.LUT P0, RZ, R0, 0xff, RZ, 0xc0, !PT ;  /* 0x000000ff00ff7812 */ /* 0x000fda000780c0ff */
[----:B------:R-:W-:Y:S05]  /*15b0*/  @!P0 EXIT ;  /* 0x000000000000894d */ /* 0x000fea0003800000 */
[----:B------:R-:W4:Y:S01]  /*15c0*/  S2UR UR6, SR_CgaCtaId ;  /* 0x00000000000679c3 */ /* 0x000f220000008800 */
[CC--:B------:R-:W-:Y:S01]  /*15d0*/  LEA.HI R0, R13.reuse, R2.reuse, RZ, 0x2 ;  /* 0x000000020d007211 */ /* 0x0c0fe200078f10ff */
[----:B------:R-:W-:Y:S01]  /*15e0*/  UIADD3 UR7, UR18, -0x1, URZ ;  /* 0xffffffff12077890 */ /* 0x000fe2000fffe03f */
[----:B------:R-:W-:Y:S01]  /*15f0*/  LEA.HI R13, R13, R2, RZ, 0x5 ;  /* 0x000000020d0d7211 */ /* 0x000fe200078f28ff */
[----:B------:R-:W-:Y:S01]  /*1600*/  UMOV UR22, 0x400 ;  /* 0x0000040000167882 */ /* 0x000fe20000000000 */
[--C-:B---3--:R-:W-:Y:S01]  /*1610*/  SHF.R.S32.HI R4, RZ, 0x2, R0.reuse ;  /* 0x00000002ff047819 */ /* 0x108fe20000011400 */
[----:B------:R-:W-:Y:S01]  /*1620*/  UISETP.LT.AND UP0, UPT, UR14, 0x1, UPT ;  /* 0x000000010e00788c */ /* 0x000fe2000bf01270 */
[----:B------:R-:W-:Y:S01]  /*1630*/  SHF.R.S32.HI R3, RZ, 0x1f, R0 ;  /* 0x0000001fff037819 */ /* 0x000fe20000011400 */
[----:B------:R-:W-:Y:S01]  /*1640*/  ULOP3.LUT UR30, UR15, 0x1, URZ, 0xfc, !UPT ;  /* 0x000000010f1e7892 */ /* 0x000fe2000f8efc3f */
[----:B------:R-:W-:Y:S01]  /*1650*/  SHF.R.S32.HI R13, RZ, 0x5, R13 ;  /* 0x00000005ff0d7819 */ /* 0x000fe2000001140d */
[----:B------:R-:W-:Y:S01]  /*1660*/  USEL UR19, UR14, 0x1, UP0 ;  /* 0x000000010e137887 */ /* 0x000fe20008000000 */
[----:B------:R-:W-:Y:S01]  /*1670*/  LEA.HI R3, R3, R4, RZ, 0x3 ;  /* 0x0000000403037211 */ /* 0x000fe200078f18ff */
[----:B------:R-:W-:-:S02]  /*1680*/  UISETP.NE.AND UP0, UPT, UR7, URZ, UPT ;  /* 0x0000003f0700728c */ /* 0x000fc4000bf05270 */
[----:B------:R-:W-:Y:S01]  /*1690*/  USHF.L.U32 UR29, UR14, 0x1, URZ ;  /* 0x000000010e1d7899 */ /* 0x000fe2000800063f */
[----:B------:R-:W-:Y:S01]  /*16a0*/  LOP3.LUT R3, R3, 0xfffffff8, RZ, 0xc0, !PT ;  /* 0xfffffff803037812 */ /* 0x000fe200078ec0ff */
[----:B------:R-:W-:Y:S02]  /*16b0*/  UIADD3 UR19, -UR19, UR14, URZ ;  /* 0x0000000e13137290 */ /* 0x000fe4000fffe13f */
[----:B------:R-:W-:Y:S02]  /*16c0*/  USEL UR27, URZ, 0x1, UP0 ;  /* 0x000000013f1b7887 */ /* 0x000fe40008000000 */
[----:B------:R-:W-:Y:S01]  /*16d0*/  IMAD.IADD R4, R4, 0x1, -R3 ;  /* 0x0000000104047824 */ /* 0x000fe200078e0a03 */
[----:B------:R-:W-:Y:S01]  /*16e0*/  LOP3.LUT R3, R0, 0xfffffffc, RZ, 0xc0, !PT ;  /* 0xfffffffc00037812 */ /* 0x000fe200078ec0ff */
[----:B----4-:R-:W-:-:S03]  /*16f0*/  ULEA UR22, UR6, UR22, 0x18 ;  /* 0x0000001606167291 */ /* 0x010fc6000f8ec03f */
[--C-:B------:R-:W-:Y:S01]  /*1700*/  SHF.R.S32.HI R5, RZ, 0x1f, R4.reuse ;  /* 0x0000001fff057819 */ /* 0x100fe20000011404 */
[----:B------:R-:W-:Y:S01]  /*1710*/  USHF.L.U32 UR6, UR7, 0x3, URZ ;  /* 0x0000000307067899 */ /* 0x000fe2000800063f */
[C-C-:B------:R-:W-:Y:S01]  /*1720*/  IMAD R0, R13.reuse, -0x10, -R4.reuse ;  /* 0xfffffff00d007824 */ /* 0x140fe200078e0a04 */
[----:B------:R-:W-:Y:S01]  /*1730*/  UIADD3 UR28, UR22, 0x60, URZ ;  /* 0x00000060161c7890 */ /* 0x000fe2000fffe03f */
[----:B--2---:R-:W-:Y:S01]  /*1740*/  IMAD.IADD R6, R2, 0x1, -R3 ;  /* 0x0000000102067824 */ /* 0x004fe200078e0a03 */
[----:B------:R-:W-:Y:S01]  /*1750*/  ULOP3.LUT UR6, UR6, 0x8, URZ, 0xc0, !UPT ;  /* 0x0000000806067892 */ /* 0x000fe2000f8ec03f */
[----:B------:R-:W-:Y:S01]  /*1760*/  IMAD.WIDE R2, R13, 0x10, R4 ;  /* 0x000000100d027825 */ /* 0x000fe200078e0204 */
[----:B------:R-:W-:Y:S02]  /*1770*/  ULEA UR18, UR18, UR28, 0x3 ;  /* 0x0000001c12127291 */ /* 0x000fe4000f8e183f */
[----:B------:R-:W-:Y:S01]  /*1780*/  ULOP3.LUT UR26, UR6, 0x8, URZ, 0x3c, !UPT ;  /* 0x00000008061a7892 */ /* 0x000fe2000f8e3c3f */
[----:B------:R2:W-:Y:S01]  /*1790*/  STL [R1+0x8c], R6 ;  /* 0x00008c0601007387 */ /* 0x0005e20000100800 */
[----:B------:R-:W-:-:S03]  /*17a0*/  ULOP3.LUT UR12, UR6, 0x18, URZ, 0x3c, !UPT ;  /* 0x00000018060c7892 */ /* 0x000fc6000f8e3c3f */
[----:B------:R-:W-:Y:S02]  /*17b0*/  ULDC UR6, c[0x0][0x284] ;  /* 0x0000a10000067ab9 */ /* 0x000fe40000000800 */
[----:B------:R-:W-:-:S05]  /*17c0*/  VIADD R0, R0, UR6 ;  /* 0x0000000600007c36 */ /* 0x000fca0008000000 */
[----:B------:R2:W-:Y:S04]  /*17d0*/  STL [R1+0x98], R0 ;  /* 0x0000980001007387 */ /* 0x0005e80000100800 */
[----:B------:R2:W-:Y:S02]  /*17e0*/  STL.64 [R1+0x90], R2 ;  /* 0x0000900201007387 */ /* 0x0005e40000100a00 */
.L_x_301:
[----:B--2---:R-:W-:Y:S01]  /*17f0*/  IMAD.U32 R0, RZ, RZ, UR27 ;  /* 0x0000001bff007e24 */ /* 0x004fe2000f8e00ff */
[----:B0-----:R-:W2:Y:S01]  /*1800*/  LDC R2, c[0x0][0x28c] ;  /* 0x0000a300ff027b82 */ /* 0x001ea20000000800 */
[----:B------:R-:W-:Y:S01]  /*1810*/  UMOV UR6, URZ ;  /* 0x0000003f00067c82 */ /* 0x000fe20008000000 */
[----:B------:R-:W-:Y:S02]  /*1820*/  UMOV UR23, UR5 ;  /* 0x0000000500177c82 */ /* 0x000fe40008000000 */
[----:B------:R-:W-:-:S04]  /*1830*/  SHF.L.U32 R0, R0, 0x1f, RZ ;  /* 0x0000001f00007819 */ /* 0x000fc800000006ff */
[----:B------:R-:W3:Y:S01]  /*1840*/  SYNCS.PHASECHK.TRANS64.TRYWAIT P0, [UR18+-0x8], R0 ;  /* 0xfffff800ff0075a7 */ /* 0x000ee20008000152 */
[----:B--2---:R-:W-:Y:S01]  /*1850*/  ISETP.GE.AND P1, PT, R2, 0x1, PT ;  /* 0x000000010200780c */ /* 0x004fe20003f26270 */
[----:B---34-:R-:W-:-:S12]  /*1860*/  @!P0 BRA `(.L_x_19) ;  /* 0x000000ec00208947 */ /* 0x018fd80003800000 */
.L_x_324:
[----:B------:R3:W-:Y:S01]  /*1870*/  STL [R1+0x6c], RZ ;  /* 0x00006cff01007387 */ /* 0x0007e20000100800 */
[----:B------:R-:W-:Y:S01]  /*1880*/  UMOV UR24, UR4 ;  /* 0x0000000400187c82 */ /* 0x000fe20008000000 */
[----:B------:R-:W-:Y:S01]  /*1890*/  UMOV UR7, URZ ;  /* 0x0000003f00077c82 */ /* 0x000fe20008000000 */
[----:B------:R-:W-:Y:S01]  /*18a0*/  UMOV UR8, URZ ;  /* 0x0000003f00087c82 */ /* 0x000fe20008000000 */
[----:B------:R3:W-:Y:S01]  /*18b0*/  STL [R1+0x68], RZ ;  /* 0x000068ff01007387 */ /* 0x0007e20000100800 */
[----:B--2---:R-:W-:Y:S01]  /*18c0*/  IMAD.MOV.U32 R0, RZ, RZ, RZ ;  /* 0x000000ffff007224 */ /* 0x004fe200078e00ff */
[----:B------:R-:W-:Y:S02]  /*18d0*/  CS2R R2, SRZ ;  /* 0x0000000000027805 */ /* 0x000fe4000001ff00 */
[----:B------:R-:W-:Y:S01]  /*18e0*/  CS2R R4, SRZ ;  /* 0x0000000000047805 */ /* 0x000fe2000001ff00 */
[----:B------:R3:W-:Y:S01]  /*18f0*/  STL [R1+0x64], RZ ;  /* 0x000064ff01007387 */ /* 0x0007e20000100800 */
[----:B------:R-:W-:-:S02]  /*1900*/  CS2R R6, SRZ ;  /* 0x0000000000067805 */ /* 0x000fc4000001ff00 */
[----:B------:R-:W-:Y:S02]  /*1910*/  CS2R R8, SRZ ;  /* 0x0000000000087805 */ /* 0x000fe4000001ff00 */
[----:B0-----:R-:W-:Y:S01]  /*1920*/  CS2R R10, SRZ ;  /* 0x00000000000a7805 */ /* 0x001fe2000001ff00 */
[----:B------:R3:W-:Y:S01]  /*1930*/  STL [R1+0x60], RZ ;  /* 0x000060ff01007387 */ /* 0x0007e20000100800 */
[----:B-1----:R-:W-:Y:S02]  /*1940*/  CS2R R12, SRZ ;  /* 0x00000000000c7805 */ /* 0x002fe4000001ff00 */
[----:B------:R-:W-:Y:S02]  /*1950*/  CS2R R14, SRZ ;  /* 0x00000000000e7805 */ /* 0x000fe4000001ff00 */
[----:B------:R-:W-:Y:S01]  /*1960*/  CS2R R16, SRZ ;  /* 0x0000000000107805 */ /* 0x000fe2000001ff00 */
[----:B------:R3:W-:Y:S01]  /*1970*/  STL [R1+0x5c], RZ ;  /* 0x00005cff01007387 */ /* 0x0007e20000100800 */
[----:B------:R-:W-:-:S02]  /*1980*/  CS2R R18, SRZ ;  /* 0x0000000000127805 */ /* 0x000fc4000001ff00 */
[----:B------:R-:W-:Y:S02]  /*1990*/  CS2R R20, SRZ ;  /* 0x0000000000147805 */ /* 0x000fe4000001ff00 */
[----:B------:R-:W-:Y:S01]  /*19a0*/  CS2R R22, SRZ ;  /* 0x0000000000167805 */ /* 0x000fe2000001ff00 */
[----:B------:R3:W-:Y:S01]  /*19b0*/  STL [R1+0x58], RZ ;  /* 0x000058ff01007387 */ /* 0x0007e20000100800 */
[----:B------:R-:W-:Y:S02]  /*19c0*/  CS2R R152, SRZ ;  /* 0x0000000000987805 */ /* 0x000fe4000001ff00 */
        /* <DEDUP_REMOVED lines=48> */
[----:B------:R-:W-:Y:S01]  /*1cd0*/  CS2R R226, SRZ ;  /* 0x0000000000e27805 */ /* 0x000fe2000001ff00 */
[----:B------:R-:W-:Y:S01]  /*1ce0*/  IMAD.MOV.U32 R228, RZ, RZ, RZ ;  /* 0x000000ffffe47224 */ /* 0x000fe200078e00ff */
[----:B------:R3:W-:Y:S01]  /*1cf0*/  STL [R1+0x24], RZ ;  /* 0x000024ff01007387 */ /* 0x0007e20000100800 */
[----:B------:R-:W-:Y:S02]  /*1d00*/  CS2R R24, SRZ ;  /* 0x0000000000187805 */ /* 0x000fe4000001ff00 */
[----:B------:R-:W-:-:S02]  /*1d10*/  CS2R R26, SRZ ;  /* 0x00000000001a7805 */ /* 0x000fc4000001ff00 */
[----:B------:R-:W-:Y:S01]  /*1d20*/  CS2R R28, SRZ ;  /* 0x00000000001c7805 */ /* 0x000fe2000001ff00 */
[----:B------:R3:W-:Y:S01]  /*1d30*/  STL [R1+0x20], RZ ;  /* 0x000020ff01007387 */ /* 0x0007e20000100800 */
[----:B------:R-:W-:Y:S02]  /*1d40*/  CS2R R30, SRZ ;  /* 0x00000000001e7805 */ /* 0x000fe4000001ff00 */
[----:B------:R-:W-:Y:S02]  /*1d50*/  CS2R R32, SRZ ;  /* 0x0000000000207805 */ /* 0x000fe4000001ff00 */
[----:B------:R-:W-:Y:S01]  /*1d60*/  CS2R R34, SRZ ;  /* 0x0000000000227805 */ /* 0x000fe2000001ff00 */
        /* <DEDUP_REMOVED lines=28> */
[----:B------:R3:W-:Y:S01]  /*1f30*/  STL [R1], RZ ;  /* 0x000000ff01007387 */ /* 0x0007e20000100800 */
[----:B------:R-:W-:Y:S02]  /*1f40*/  CS2R R78, SRZ ;  /* 0x00000000004e7805 */ /* 0x000fe4000001ff00 */
[----:B------:R-:W-:Y:S02]  /*1f50*/  CS2R R80, SRZ ;  /* 0x0000000000507805 */ /* 0x000fe4000001ff00 */
[----:B------:R-:W-:Y:S02]  /*1f60*/  CS2R R82, SRZ ;  /* 0x0000000000527805 */ /* 0x000fe4000001ff00 */
[----:B------:R-:W-:Y:S02]  /*1f70*/  CS2R R84, SRZ ;  /* 0x0000000000547805 */ /* 0x000fe4000001ff00 */
[----:B------:R-:W-:-:S02]  /*1f80*/  CS2R R86, SRZ ;  /* 0x0000000000567805 */ /* 0x000fc4000001ff00 */
[----:B------:R-:W-:Y:S02]  /*1f90*/  CS2R R88, SRZ ;  /* 0x0000000000587805 */ /* 0x000fe4000001ff00 */
        /* <DEDUP_REMOVED lines=30> */
[----:B------:R-:W-:Y:S01]  /*2180*/  CS2R R150, SRZ ;  /* 0x0000000000967805 */ /* 0x000fe2000001ff00 */
[----:B---3--:R-:W-:Y:S06]  /*2190*/  @!P1 BRA `(.L_x_20) ;  /* 0x0000001000a09947 */ /* 0x008fec0003800000 */
[----:B------:R-:W-:-:S06]  /*21a0*/  UISETP.NE.AND UP0, UPT, UR30, 0x3, UPT ;  /* 0x000000031e00788c */ /* 0x000fcc000bf05270 */
[----:B------:R-:W-:-:S13]  /*21b0*/  PLOP3.LUT P1, PT, PT, PT, UP0, 0x80, 0x0 ;  /* 0x000000000000781c */ /* 0x000fda0003f2f008 */
[----:B------:R-:W-:Y:S05]  /*21c0*/  @!P1 BRA `(.L_x_21) ;  /* 0x0000000000049947 */ /* 0x000fea0003800000 */
[----:B------:R-:W-:Y:S01]  /*21d0*/  BPT.TRAP 0x1 ;  /* 0x000000040000795c */ /* 0x000fe20000300000 */
.L_x_21:
[----:B------:R-:W-:Y:S01]  /*21e0*/  ULEA UR6, UR5, UR22, 0x3 ;  /* 0x0000001605067291 */ /* 0x000fe2000f8e183f */
[----:B------:R-:W-:-:S05]  /*21f0*/  IMAD.U32 R0, RZ, RZ, UR4 ;  /* 0x00000004ff007e24 */ /* 0x000fca000f8e00ff */
[----:B------:R-:W-:-:S04]  /*2200*/  SHF.L.U32 R0, R0, 0x1f, RZ ;  /* 0x0000001f00007819 */ /* 0x000fc800000006ff */
[----:B------:R0:W1:Y:S01]  /*2210*/  SYNCS.PHASECHK.TRANS64.TRYWAIT P0, [UR6], R0 ;  /* 0x00000000ff0075a7 */ /* 0x0000620008000146 */
[----:B------:R-:W-:Y:S05]  /*2220*/  @!P1 BRA `(.L_x_22) ;  /* 0x0000000000049947 */ /* 0x000fea0003800000 */
[----:B------:R-:W-:Y:S01]  /*2230*/  BPT.TRAP 0x1 ;  /* 0x000000040000795c */ /* 0x000fe20000300000 */
.L_x_22:
[----:B-1----:R-:W-:Y:S05]  /*2240*/  @P0 BRA `(.L_x_23) ;  /* 0x0000000000080947 */ /* 0x002fea0003800000 */
[----:B------:R-:W1:Y:S02]  /*2250*/  SYNCS.PHASECHK.TRANS64.TRYWAIT P0, [UR6], R0 ;  /* 0x00000000ff0075a7 */ /* 0x000e640008000146 */
[----:B-1----:R-:W-:Y:S05]  /*2260*/  @!P0 BRA `(.L_x_24) ;  /* 0x000000e000b88947 */ /* 0x002fea0003800000 */
.L_x_23:
[----:B------:R-:W-:Y:S01]  /*2270*/  UIADD3 UR6, UR22, 0x180, URZ ;  /* 0x0000018016067890 */ /* 0x000fe2000fffe03f */
[----:B------:R-:W-:Y:S01]  /*2280*/  WARPGROUP.ARRIVE ;  /* 0x00000000000079c5 */ /* 0x000fe20000000000 */
[----:B------:R-:W-:Y:S01]  /*2290*/  UIADD3 UR7, UR22, 0xa180, URZ ;  /* 0x0000a18016077890 */ /* 0x000fe2000fffe03f */
[----:B------:R2:W-:Y:S01]  /*22a0*/  STL [R1+0x6c], RZ ;  /* 0x00006cff01007387 */ /* 0x0005e20000100800 */
[----:B------:R-:W-:Y:S01]  /*22b0*/  USHF.R.U32.HI UR6, URZ, 0x4, UR6 ;  /* 0x000000043f067899 */ /* 0x000fe20008011606 */
[----:B01----:R-:W-:Y:S01]  /*22c0*/  IMAD.MOV.U32 R0, RZ, RZ, RZ ;  /* 0x000000ffff007224 */ /* 0x003fe200078e00ff */
[----:B------:R-:W-:Y:S01]  /*22d0*/  USHF.R.U32.HI UR7, URZ, 0x4, UR7 ;  /* 0x000000043f077899 */ /* 0x000fe20008011607 */
[----:B------:R2:W-:Y:S01]  /*22e0*/  STL [R1+0x68], RZ ;  /* 0x000068ff01007387 */ /* 0x0005e20000100800 */
[----:B------:R-:W-:Y:S01]  /*22f0*/  ULOP3.LUT UR6, UR6, 0x3fff, URZ, 0xc0, !UPT ;  /* 0x00003fff06067892 */ /* 0x000fe2000f8ec03f */
[----:B------:R-:W-:Y:S01]  /*2300*/  CS2R R2, SRZ ;  /* 0x0000000000027805 */ /* 0x000fe2000001ff00 */
[----:B------:R-:W-:Y:S01]  /*2310*/  ULOP3.LUT UR7, UR7, 0x3fff, URZ, 0xc0, !UPT ;  /* 0x00003fff07077892 */ /* 0x000fe2000f8ec03f */
[----:B------:R2:W-:Y:S01]  /*2320*/  STL [R1+0x64], RZ ;  /* 0x000064ff01007387 */ /* 0x0005e20000100800 */
[----:B------:R-:W-:Y:S01]  /*2330*/  ULOP3.LUT UR6, UR6, 0x10000, URZ, 0xfc, !UPT ;  /* 0x0001000006067892 */ /* 0x000fe2000f8efc3f */
[----:B------:R-:W-:Y:S01]  /*2340*/  CS2R R4, SRZ ;  /* 0x0000000000047805 */ /* 0x000fe2000001ff00 */
[----:B------:R-:W-:Y:S01]  /*2350*/  ULOP3.LUT UR7, UR7, 0x10000, URZ, 0xfc, !UPT ;  /* 0x0001000007077892 */ /* 0x000fe2000f8efc3f */
[----:B------:R2:W-:Y:S01]  /*2360*/  STL [R1+0x60], RZ ;  /* 0x000060ff01007387 */ /* 0x0005e20000100800 */
[----:B------:R-:W-:Y:S01]  /*2370*/  ULEA UR6, UR5, UR6, 0x9 ;  /* 0x0000000605067291 */ /* 0x000fe2000f8e483f */
[----:B------:R-:W-:Y:S01]  /*2380*/  CS2R R6, SRZ ;  /* 0x0000000000067805 */ /* 0x000fe2000001ff00 */
[----:B------:R-:W-:Y:S01]  /*2390*/  ULEA UR7, UR5, UR7, 0xb ;  /* 0x0000000705077291 */ /* 0x000fe2000f8e583f */
[----:B------:R2:W-:Y:S01]  /*23a0*/  STL [R1+0x5c], RZ ;  /* 0x00005cff01007387 */ /* 0x0005e20000100800 */
[----:B------:R-:W-:Y:S01]  /*23b0*/  UMOV UR9, 0x40000040 ;  /* 0x4000004000097882 */ /* 0x000fe20000000000 */
[----:B------:R-:W-:Y:S01]  /*23c0*/  UMOV UR11, 0x40000040 ;  /* 0x40000040000b7882 */ /* 0x000fe20000000000 */
[----:B------:R-:W-:Y:S01]  /*23d0*/  CS2R R8, SRZ ;  /* 0x0000000000087805 */ /* 0x000fe2000001ff00 */
[----:B------:R-:W-:Y:S01]  /*23e0*/  UMOV UR8, UR6 ;  /* 0x0000000600087c82 */ /* 0x000fe20008000000 */
[----:B------:R2:W-:Y:S01]  /*23f0*/  STL [R1+0x58], RZ ;  /* 0x000058ff01007387 */ /* 0x0005e20000100800 */
[----:B------:R-:W-:Y:S01]  /*2400*/  UMOV UR10, UR7 ;  /* 0x00000007000a7c82 */ /* 0x000fe20008000000 */
[----:B------:R-:W-:Y:S01]  /*2410*/  CS2R R10, SRZ ;  /* 0x00000000000a7805 */ /* 0x000fe2000001ff00 */
[----:B------:R-:W-:Y:S01]  /*2420*/  QGMMA.64x256x32.F32.E4M3.E4M3 R24, gdesc[UR8], RZ, !UPT ;  /* 0x03e00000081879f3 */ /* 0x000fe2000c7008ff */
[----:B------:R-:W-:Y:S01]  /*2430*/  UIADD3 UR8, UR6, 0x2, URZ ;  /* 0x0000000206087890 */ /* 0x000fe2000fffe03f */
[----:B------:R2:W-:Y:S01]  /*2440*/  STL [R1+0x54], RZ ;  /* 0x000054ff01007387 */ /* 0x0005e20000100800 */
[----:B------:R-:W-:Y:S01]  /*2450*/  UIADD3 UR10, UR7, 0x2, URZ ;  /* 0x00000002070a7890 */ /* 0x000fe2000fffe03f */
[----:B------:R-:W-:Y:S01]  /*2460*/  CS2R R12, SRZ ;  /* 0x00000000000c7805 */ /* 0x000fe2000001ff00 */
[----:B------:R-:W-:Y:S01]  /*2470*/  UMOV UR9, 0x40000040 ;  /* 0x4000004000097882 */ /* 0x000fe20000000000 */
[----:B------:R-:W-:Y:S01]  /*2480*/  UMOV UR11, 0x40000040 ;  /* 0x40000040000b7882 */ /* 0x000fe20000000000 */
        /* <DEDUP_REMOVED lines=57> */
[----:B------:R-:W-:Y:S01]  /*2820*/  CS2R R226, SRZ ;  /* 0x0000000000e27805 */ /* 0x000fe2000001ff00 */
[----:B------:R-:W-:-:S02]  /*2830*/  IMAD.MOV.U32 R228, RZ, RZ, RZ ;  /* 0x000000ffffe47224 */ /* 0x000fc400078e00ff */
[----:B------:R2:W-:Y:S04]  /*2840*/  STL [R1+0x14], RZ ;  /* 0x000014ff01007387 */ /* 0x0005e80000100800 */
[----:B------:R2:W-:Y:S04]  /*2850*/  STL [R1+0x10], RZ ;  /* 0x000010ff01007387 */ /* 0x0005e80000100800 */
[----:B------:R2:W-:Y:S04]  /*2860*/  STL [R1+0xc], RZ ;  /* 0x00000cff01007387 */ /* 0x0005e80000100800 */
[----:B------:R2:W-:Y:S04]  /*2870*/  STL [R1+0x8], RZ ;  /* 0x000008ff01007387 */ /* 0x0005e80000100800 */
[----:B------:R2:W-:Y:S04]  /*2880*/  STL [R1+0x4], RZ ;  /* 0x000004ff01007387 */ /* 0x0005e80000100800 */
[----:B------:R2:W-:Y:S01]  /*2890*/  STL [R1], RZ ;  /* 0x000000ff01007387 */ /* 0x0005e20000100800 */
[----:B------:R-:W-:Y:S01]  /*28a0*/  QGMMA.64x256x32.F32.E4M3.E4M3 R24, gdesc[UR8], R24 ;  /* 0x03e00000081879f3 */ /* 0x000fe20008700818 */
[----:B------:R-:W-:-:S02]  /*28b0*/  UIADD3 UR8, UR6, 0x4, URZ ;  /* 0x0000000406087890 */ /* 0x000fc4000fffe03f */
[----:B------:R-:W-:Y:S01]  /*28c0*/  UIADD3 UR10, UR7, 0x4, URZ ;  /* 0x00000004070a7890 */ /* 0x000fe2000fffe03f */
[----:B------:R-:W-:Y:S01]  /*28d0*/  UMOV UR9, 0x40000040 ;  /* 0x4000004000097882 */ /* 0x000fe20000000000 */
[----:B------:R-:W-:-:S15]  /*28e0*/  UMOV UR11, 0x40000040 ;  /* 0x40000040000b7882 */ /* 0x000fde0000000000 */
[----:B------:R-:W-:-:S08]  /*28f0*/  NOP ;  /* 0x0000000000007918 */ /* 0x000fd00000000000 */
[----:B------:R-:W-:Y:S01]  /*2900*/  QGMMA.64x256x32.F32.E4M3.E4M3 R24, gdesc[UR8], R24 ;  /* 0x03e00000081879f3 */ /* 0x000fe20008700818 */
[----:B------:R-:W-:Y:S02]  /*2910*/  UIADD3 UR10, UR7, 0x6, URZ ;  /* 0x00000006070a7890 */ /* 0x000fe4000fffe03f */
[----:B------:R-:W-:Y:S01]  /*2920*/  UIADD3 UR8, UR6, 0x6, URZ ;  /* 0x0000000606087890 */ /* 0x000fe2000fffe03f */
[----:B------:R-:W-:Y:S01]  /*2930*/  ULDC UR7, c[0x0][0x50c] ;  /* 0x0001430000077ab9 */ /* 0x000fe20000000800 */
[----:B------:R-:W-:Y:S01]  /*2940*/  UMOV UR9, 0x40000040 ;  /* 0x4000004000097882 */ /* 0x000fe20000000000 */
[----:B------:R-:W-:Y:S01]  /*2950*/  UISETP.NE.AND UP0, UPT, UR7, 0x4, UPT ;  /* 0x000000040700788c */ /* 0x000fe2000bf05270 */
[----:B------:R-:W-:Y:S01]  /*2960*/  UMOV UR11, 0x40000040 ;  /* 0x40000040000b7882 */ /* 0x000fe20000000000 */
[----:B------:R-:W-:Y:S02]  /*2970*/  UMOV UR6, 0x4 ;  /* 0x0000000400067882 */ /* 0x000fe40000000000 */
[----:B------:R-:W-:-:S06]  /*2980*/  USEL UR7, URZ, 0x1, UP0 ;  /* 0x000000013f077887 */ /* 0x000fcc0008000000 */
[----:B------:R-:W-:-:S12]  /*2990*/  ISETP.NE.AND P0, PT, RZ, UR7, PT ;  /* 0x00000007ff007c0c */ /* 0x000fd8000bf05270 */
[----:B------:R-:W-:Y:S01]  /*29a0*/  QGMMA.64x256x32.F32.E4M3.E4M3 R24, gdesc[UR8], R24, gsb0 ;  /* 0x03e00000081879f3 */ /* 0x000fe20008000818 */
[----:B--2---:R-:W-:Y:S05]  /*29b0*/  @!P0 BRA `(.L_x_25) ;  /* 0x0000000800808947 */ /* 0x004fea0003800000 */
[----:B------:R-:W-:Y:S02]  /*29c0*/  WARPGROUP.DEPBAR.LE gsb0, 0x0 ;  /* 0x00008000000079c5 */ /* 0x000fe40000010000 */
[----:B------:R-:W-:-:S01]  /*29d0*/  FADD R227, RZ, R25 ;  /* 0x00000019ffe37221 */ /* 0x000fc20000000000 */
[----:B------:R-:W-:Y:S01]  /*29e0*/  FADD R228, RZ, R24 ;  /* 0x00000018ffe47221 */ /* 0x000fe20000000000 */
[----:B------:R-:W-:-:S01]  /*29f0*/  FADD R226, RZ, R26 ;  /* 0x0000001affe27221 */ /* 0x000fc20000000000 */
[----:B------:R-:W-:Y:S01]  /*2a00*/  FADD R225, RZ, R27 ;  /* 0x0000001bffe17221 */ /* 0x000fe20000000000 */
[----:B------:R-:W-:-:S01]  /*2a10*/  FADD R224, RZ, R28 ;  /* 0x0000001cffe07221 */ /* 0x000fc20000000000 */
[----:B------:R0:W-:Y:S01]  /*2a20*/  STL [R1+0xa0], R227 ;  /* 0x0000a0e301007387 */ /* 0x0001e20000100800 */
[----:B------:R-:W-:-:S01]  /*2a30*/  FADD R223, RZ, R29 ;  /* 0x0000001dffdf7221 */ /* 0x000fc20000000000 */
[----:B------:R-:W-:Y:S01]  /*2a40*/  FADD R222, RZ, R30 ;  /* 0x0000001effde7221 */ /* 0x000fe20000000000 */
[----:B------:R-:W-:-:S01]  /*2a50*/  FADD R221, RZ, R31 ;  /* 0x0000001fffdd7221 */ /* 0x000fc20000000000 */
[----:B------:R-:W-:Y:S01]  /*2a60*/  FADD R220, RZ, R32 ;  /* 0x00000020ffdc7221 */ /* 0x000fe20000000000 */
[----:B------:R-:W-:-:S01]  /*2a70*/  FADD R219, RZ, R33 ;  /* 0x00000021ffdb7221 */ /* 0x000fc20000000000 */
[----:B------:R-:W-:Y:S01]  /*2a80*/  FADD R218, RZ, R34 ;  /* 0x00000022ffda7221 */ /* 0x000fe20000000000 */
[----:B------:R-:W-:-:S01]  /*2a90*/  FADD R217, RZ, R35 ;  /* 0x00000023ffd97221 */ /* 0x000fc20000000000 */
[----:B------:R-:W-:Y:S01]  /*2aa0*/  FADD R216, RZ, R36 ;  /* 0x00000024ffd87221 */ /* 0x000fe20000000000 */
[----:B------:R-:W-:-:S01]  /*2ab0*/  FADD R215, RZ, R37 ;  /* 0x00000025ffd77221 */ /* 0x000fc20000000000 */
[----:B0-----:R-:W-:Y:S01]  /*2ac0*/  FADD R227, RZ, R124 ;  /* 0x0000007cffe37221 */ /* 0x001fe20000000000 */
[----:B------:R-:W-:-:S01]  /*2ad0*/  FADD R214, RZ, R38 ;  /* 0x00000026ffd67221 */ /* 0x000fc20000000000 */
[----:B------:R-:W-:Y:S01]  /*2ae0*/  FADD R213, RZ, R39 ;  /* 0x00000027ffd57221 */ /* 0x000fe20000000000 */
[----:B------:R-:W-:-:S01]  /*2af0*/  FADD R212, RZ, R40 ;  /* 0x00000028ffd47221 */ /* 0x000fc20000000000 */
[----:B------:R-:W-:Y:S01]  /*2b00*/  FADD R211, RZ, R41 ;  /* 0x00000029ffd37221 */ /* 0x000fe20000000000 */
[----:B------:R0:W-:Y:S01]  /*2b10*/  STL [R1], R227 ;  /* 0x000000e301007387 */ /* 0x0001e20000100800 */
        /* <DEDUP_REMOVED lines=94> */
[----:B0-----:R-:W-:-:S05]  /*3100*/  FADD R227, RZ, R131 ;  /* 0x00000083ffe37221 */ /* 0x001fca0000000000 */
[----:B------:R0:W-:Y:S02]  /*3110*/  STL [R1+0x1c], R227 ;  /* 0x00001ce301007387 */ /* 0x0001e40000100800 */
        /* <DEDUP_REMOVED lines=39> */
[----:B------:R0:W-:Y:S04]  /*3390*/  STL [R1+0x6c], R227 ;  /* 0x00006ce301007387 */ /* 0x0001e80000100800 */
[----:B0-----:R0:W5:Y:S01]  /*33a0*/  LDL.LU R227, [R1+0xa0] ;  /* 0x0000a00001e37983 */ /* 0x0011620000300800 */
[----:B------:R-:W-:-:S05]  /*33b0*/  UMOV UR6, URZ ;  /* 0x0000003f00067c82 */ /* 0x000fca0008000000 */
.L_x_25:
[----:B------:R-:W-:Y:S01]  /*33c0*/  UIADD3 UR23, UR5, 0x1, URZ ;  /* 0x0000000105177890 */ /* 0x000fe2000fffe03f */
[----:B------:R-:W-:-:S03]  /*33d0*/  UMOV UR8, 0x1 ;  /* 0x0000000100087882 */ /* 0x000fc60000000000 */
[----:B------:R-:W-:-:S04]  /*33e0*/  UISETP.NE.AND UP0, UPT, UR23, 0x5, UPT ;  /* 0x000000051700788c */ /* 0x000fc8000bf05270 */
[----:B------:R-:W-:Y:S02]  /*33f0*/  USEL UR24, URZ, 0x1, UP0 ;  /* 0x000000013f187887 */ /* 0x000fe40008000000 */
[----:B------:R-:W-:Y:S02]  /*3400*/  USEL UR23, UR23, URZ, UP0 ;  /* 0x0000003f17177287 */ /* 0x000fe40008000000 */
[----:B------:R-:W-:-:S12]  /*3410*/  ULOP3.LUT UR24, UR4, UR24, URZ, 0x3c, !UPT ;  /* 0x0000001804187292 */ /* 0x000fd8000f8e3c3f */
.L_x_20:
[----:B------:R-:W-:-:S06]  /*3420*/  UISETP.GE.AND UP0, UPT, UR19, 0x1, UPT ;  /* 0x000000011300788c */ /* 0x000fcc000bf06270 */
[----:B------:R-:W-:-:S13]  /*3430*/  PLOP3.LUT P0, PT, PT, PT, UP0, 0x80, 0x0 ;  /* 0x000000000000781c */ /* 0x000fda0003f0f008 */
[----:B------:R-:W-:Y:S05]  /*3440*/  @!P0 BRA `(.L_x_26) ;  /* 0x0000001000dc8947 */ /* 0x000fea0003800000 */
[----:B------:R-:W-:Y:S01]  /*3450*/  UMOV UR25, UR19 ;  /* 0x0000001300197c82 */ /* 0x000fe20008000000 */
[----:B------:R-:W-:Y:S01]  /*3460*/  UMOV UR33, UR5 ;  /* 0x0000000500217c82 */ /* 0x000fe20008000000 */
[----:B------:R-:W-:-:S05]  /*3470*/  ULDC UR35, c[0x0][0x50c] ;  /* 0x0001430000237ab9 */ /* 0x000fca0000000800 */
.L_x_34:
[----:B------:R-:W-:-:S06]  /*3480*/  UISETP.NE.AND UP0, UPT, UR30, 0x3, UPT ;  /* 0x000000031e00788c */ /* 0x000fcc000bf05270 */
[----:B------:R-:W-:-:S13]  /*3490*/  PLOP3.LUT P1, PT, PT, PT, UP0, 0x80, 0x0 ;  /* 0x000000000000781c */ /* 0x000fda0003f2f008 */
[----:B-----5:R-:W-:Y:S05]  /*34a0*/  @!P1 BRA `(.L_x_27) ;  /* 0x0000000000049947 */ /* 0x020fea0003800000 */
[----:B------:R-:W-:Y:S01]  /*34b0*/  BPT.TRAP 0x1 ;  /* 0x000000040000795c */ /* 0x000fe20000300000 */
.L_x_27:
[----:B------:R-:W-:Y:S01]  /*34c0*/  ULEA UR9, UR23, UR22, 0x3 ;  /* 0x0000001617097291 */ /* 0x000fe2000f8e183f */
[----:B------:R-:W-:-:S05]  /*34d0*/  IMAD.U32 R229, RZ, RZ, UR24 ;  /* 0x00000018ffe57e24 */ /* 0x000fca000f8e00ff */
[----:B------:R-:W-:-:S04]  /*34e0*/  SHF.L.U32 R229, R229, 0x1f, RZ ;  /* 0x0000001fe5e57819 */ /* 0x000fc800000006ff */
[----:B------:R1:W2:Y:S01]  /*34f0*/  SYNCS.PHASECHK.TRANS64.TRYWAIT P0, [UR9], R229 ;  /* 0x000000e5ff0075a7 */ /* 0x0002a20008000149 */
[----:B------:R-:W-:Y:S05]  /*3500*/  @!P1 BRA `(.L_x_28) ;  /* 0x0000000000049947 */ /* 0x000fea0003800000 */
[----:B------:R-:W-:Y:S01]  /*3510*/  BPT.TRAP 0x1 ;  /* 0x000000040000795c */ /* 0x000fe20000300000 */
.L_x_28:
[----:B--2---:R-:W-:Y:S05]  /*3520*/  @P0 BRA `(.L_x_29) ;  /* 0x0000000000080947 */ /* 0x004fea0003800000 */
[----:B------:R-:W2:Y:S02]  /*3530*/  SYNCS.PHASECHK.TRANS64.TRYWAIT P0, [UR9], R229 ;  /* 0x000000e5ff0075a7 */ /* 0x000ea40008000149 */
[----:B--2---:R-:W-:Y:S05]  /*3540*/  @!P0 BRA `(.L_x_30) ;  /* 0x000000d000188947 */ /* 0x004fea0003800000 */
.L_x_29:
[----:B------:R-:W-:Y:S01]  /*3550*/  UIADD3 UR9, UR22, 0x180, URZ ;  /* 0x0000018016097890 */ /* 0x000fe2000fffe03f */
[----:B------:R-:W-:Y:S01]  /*3560*/  WARPGROUP.ARRIVE ;  /* 0x00000000000079c5 */ /* 0x000fe20000000000 */
[----:B------:R-:W-:Y:S02]  /*3570*/  UIADD3 UR10, UR22, 0xa180, URZ ;  /* 0x0000a180160a7890 */ /* 0x000fe4000fffe03f */
[----:B------:R-:W-:Y:S02]  /*3580*/  USHF.R.U32.HI UR9, URZ, 0x4, UR9 ;  /* 0x000000043f097899 */ /* 0x000fe40008011609 */
[----:B------:R-:W-:Y:S02]  /*3590*/  USHF.R.U32.HI UR10, URZ, 0x4, UR10 ;  /* 0x000000043f0a7899 */ /* 0x000fe4000801160a */
[----:B------:R-:W-:Y:S02]  /*35a0*/  UISETP.NE.AND UP0, UPT, UR7, URZ, UPT ;  /* 0x0000003f0700728c */ /* 0x000fe4000bf05270 */
[----:B------:R-:W-:-:S02]  /*35b0*/  ULOP3.LUT UR9, UR9, 0x3fff, URZ, 0xc0, !UPT ;  /* 0x00003fff09097892 */ /* 0x000fc4000f8ec03f */
[----:B------:R-:W-:Y:S02]  /*35c0*/  ULOP3.LUT UR10, UR10, 0x3fff, URZ, 0xc0, !UPT ;  /* 0x00003fff0a0a7892 */ /* 0x000fe4000f8ec03f */
[----:B------:R-:W-:Y:S02]  /*35d0*/  USEL UR8, UR8, URZ, !UP0 ;  /* 0x0000003f08087287 */ /* 0x000fe4000c000000 */
[----:B------:R-:W-:Y:S02]  /*35e0*/  ULOP3.LUT UR7, UR9, 0x10000, URZ, 0xfc, !UPT ;  /* 0x0001000009077892 */ /* 0x000fe4000f8efc3f */
[----:B------:R-:W-:Y:S02]  /*35f0*/  ULOP3.LUT UR10, UR10, 0x10000, URZ, 0xfc, !UPT ;  /* 0x000100000a0a7892 */ /* 0x000fe4000f8efc3f */
[----:B------:R-:W-:Y:S02]  /*3600*/  UISETP.NE.U32.AND UP0, UPT, UR8, URZ, UPT ;  /* 0x0000003f0800728c */ /* 0x000fe4000bf05070 */
[----:B------:R-:W-:-:S02]  /*3610*/  ULEA UR7, UR23, UR7, 0x9 ;  /* 0x0000000717077291 */ /* 0x000fc4000f8e483f */
[----:B------:R-:W-:Y:S01]  /*3620*/  ULEA UR34, UR23, UR10, 0xb ;  /* 0x0000000a17227291 */ /* 0x000fe2000f8e583f */
[----:B------:R-:W-:Y:S01]  /*3630*/  UMOV UR9, 0x40000040 ;  /* 0x4000004000097882 */ /* 0x000fe20000000000 */
[----:B------:R-:W-:Y:S01]  /*3640*/  UMOV UR11, 0x40000040 ;  /* 0x40000040000b7882 */ /* 0x000fe20000000000 */
[----:B------:R-:W-:Y:S02]  /*3650*/  UIADD3 UR6, UR6, 0x4, URZ ;  /* 0x0000000406067890 */ /* 0x000fe4000fffe03f */
[----:B------:R-:W-:Y:S02]  /*3660*/  UMOV UR8, UR7 ;  /* 0x0000000700087c82 */ /* 0x000fe40008000000 */
[----:B------:R-:W-:Y:S02]  /*3670*/  UMOV UR10, UR34 ;  /* 0x00000022000a7c82 */ /* 0x000fe40008000000 */
[----:B------:R-:W-:Y:S01]  /*3680*/  QGMMA.64x256x32.F32.E4M3.E4M3 R24, gdesc[UR8], R24, UP0 ;  /* 0x03e00000081879f3 */ /* 0x000fe2000bf00818 */
[----:B------:R-:W-:-:S02]  /*3690*/  UIADD3 UR8, UR7, 0x2, URZ ;  /* 0x0000000207087890 */ /* 0x000fc4000fffe03f */
[----:B------:R-:W-:Y:S01]  /*36a0*/  UIADD3 UR10, UR34, 0x2, URZ ;  /* 0x00000002220a7890 */ /* 0x000fe2000fffe03f */
[----:B------:R-:W-:Y:S01]  /*36b0*/  UMOV UR9, 0x40000040 ;  /* 0x4000004000097882 */ /* 0x000fe20000000000 */
[----:B------:R-:W-:Y:S01]  /*36c0*/  UMOV UR11, 0x40000040 ;  /* 0x40000040000b7882 */ /* 0x000fe20000000000 */
[----:B------:R-:W-:-:S15]  /*36d0*/  UISETP.NE.AND UP0, UPT, UR6, UR35, UPT ;  /* 0x000000230600728c */ /* 0x000fde000bf05270 */
[----:B------:R-:W-:-:S07]  /*36e0*/  NOP ;  /* 0x0000000000007918 */ /* 0x000fce0000000000 */
[----:B------:R-:W-:Y:S01]  /*36f0*/  QGMMA.64x256x32.F32.E4M3.E4M3 R24, gdesc[UR8], R24 ;  /* 0x03e00000081879f3 */ /* 0x000fe20008700818 */
[----:B------:R-:W-:Y:S02]  /*3700*/  UIADD3 UR8, UR7, 0x4, URZ ;  /* 0x0000000407087890 */ /* 0x000fe4000fffe03f */
[----:B------:R-:W-:Y:S01]  /*3710*/  UIADD3 UR10, UR34, 0x4, URZ ;  /* 0x00000004220a7890 */ /* 0x000fe2000fffe03f */
[----:B------:R-:W-:Y:S01]  /*3720*/  UMOV UR9, 0x40000040 ;  /* 0x4000004000097882 */ /* 0x000fe20000000000 */
[----:B------:R-:W-:-:S15]  /*3730*/  UMOV UR11, 0x40000040 ;  /* 0x40000040000b7882 */ /* 0x000fde0000000000 */
[----:B------:R-:W-:-:S08]  /*3740*/  NOP ;  /* 0x0000000000007918 */ /* 0x000fd00000000000 */
[----:B------:R-:W-:Y:S01]  /*3750*/  QGMMA.64x256x32.F32.E4M3.E4M3 R24, gdesc[UR8], R24 ;  /* 0x03e00000081879f3 */ /* 0x000fe20008700818 */
[----:B------:R-:W-:Y:S02]  /*3760*/  UIADD3 UR8, UR7, 0x6, URZ ;  /* 0x0000000607087890 */ /* 0x000fe4000fffe03f */
[----:B------:R-:W-:Y:S01]  /*3770*/  UIADD3 UR10, UR34, 0x6, URZ ;  /* 0x00000006220a7890 */ /* 0x000fe2000fffe03f */
[----:B------:R-:W-:Y:S01]  /*3780*/  UMOV UR9, 0x40000040 ;  /* 0x4000004000097882 */ /* 0x000fe20000000000 */
[----:B------:R-:W-:Y:S01]  /*3790*/  UMOV UR11, 0x40000040 ;  /* 0x40000040000b7882 */ /* 0x000fe20000000000 */
[----:B------:R-:W-:-:S06]  /*37a0*/  USEL UR7, URZ, 0x1, UP0 ;  /* 0x000000013f077887 */ /* 0x000fcc0008000000 */
[----:B------:R-:W-:-:S15]  /*37b0*/  ISETP.NE.AND P0, PT, RZ, UR7, PT ;  /* 0x00000007ff007c0c */ /* 0x000fde000bf05270 */
[----:B------:R-:W-:-:S01]  /*37c0*/  NOP ;  /* 0x0000000000007918 */ /* 0x000fc20000000000 */
[----:B------:R-:W-:Y:S03]  /*37d0*/  QGMMA.64x256x32.F32.E4M3.E4M3 R24, gdesc[UR8], R24, gsb0 ;  /* 0x03e00000081879f3 */ /* 0x000fe60008000818 */
[----:B------:R-:W-:Y:S02]  /*37e0*/  WARPGROUP.DEPBAR.LE gsb0, 0x1 ;  /* 0x00008000000079c5 */ /* 0x000fe40000010100 */
[----:B------:R-:W-:Y:S05]  /*37f0*/  @!P0 BRA `(.L_x_31) ;  /* 0x0000000c00708947 */ /* 0x000fea0003800000 */
[----:B------:R-:W-:Y:S02]  /*3800*/  WARPGROUP.DEPBAR.LE gsb0, 0x0 ;  /* 0x00008000000079c5 */ /* 0x000fe40000010000 */
[----:B-----5:R-:W-:-:S01]  /*3810*/  FADD R227, R25, R227 ;  /* 0x000000e319e37221 */ /* 0x020fc20000000000 */
[----:B------:R-:W-:Y:S01]  /*3820*/  FADD R226, R26, R226 ;  /* 0x000000e21ae27221 */ /* 0x000fe20000000000 */
[----:B------:R-:W-:-:S01]  /*3830*/  FADD R225, R27, R225 ;  /* 0x000000e11be17221 */ /* 0x000fc20000000000 */
[----:B------:R-:W-:Y:S01]  /*3840*/  FADD R224, R28, R224 ;  /* 0x000000e01ce07221 */ /* 0x000fe20000000000 */
[----:B------:R-:W-:-:S01]  /*3850*/  FADD R223, R29, R223 ;  /* 0x000000df1ddf7221 */ /* 0x000fc20000000000 */
[----:B------:R2:W-:Y:S01]  /*3860*/  STL [R1+0xa0], R227 ;  /* 0x0000a0e301007387 */ /* 0x0005e20000100800 */
[----:B------:R-:W-:-:S01]  /*3870*/  FADD R222, R30, R222 ;  /* 0x000000de1ede7221 */ /* 0x000fc20000000000 */
[----:B------:R-:W-:Y:S01]  /*3880*/  FADD R221, R31, R221 ;  /* 0x000000dd1fdd7221 */ /* 0x000fe20000000000 */
[----:B------:R-:W-:-:S01]  /*3890*/  FADD R220, R32, R220 ;  /* 0x000000dc20dc7221 */ /* 0x000fc20000000000 */
[----:B------:R-:W-:Y:S01]  /*38a0*/  FADD R219, R33, R219 ;  /* 0x000000db21db7221 */ /* 0x000fe20000000000 */
[----:B------:R-:W-:-:S01]  /*38b0*/  FADD R218, R34, R218 ;  /* 0x000000da22da7221 */ /* 0x000fc20000000000 */
[----:B------:R-:W-:Y:S01]  /*38c0*/  FADD R217, R35, R217 ;  /* 0x000000d923d97221 */ /* 0x000fe20000000000 */
[----:B------:R-:W-:-:S01]  /*38d0*/  FADD R216, R36, R216 ;  /* 0x000000d824d87221 */ /* 0x000fc20000000000 */
[----:B------:R-:W-:Y:S01]  /*38e0*/  FADD R215, R37, R215 ;  /* 0x000000d725d77221 */ /* 0x000fe20000000000 */
[----:B------:R-:W-:-:S01]  /*38f0*/  FADD R214, R38, R214 ;  /* 0x000000d626d67221 */ /* 0x000fc20000000000 */
[----:B--2---:R-:W2:Y:S01]  /*3900*/  LDL.LU R227, [R1+0x28] ;  /* 0x0000280001e37983 */ /* 0x004ea20000300800 */
[----:B------:R-:W-:-:S01]  /*3910*/  FADD R213, R39, R213 ;  /* 0x000000d527d57221 */ /* 0x000fc20000000000 */
[----:B------:R-:W-:Y:S01]  /*3920*/  FADD R212, R40, R212 ;  /* 0x000000d428d47221 */ /* 0x000fe20000000000 */
[----:B------:R-:W-:-:S01]  /*3930*/  FADD R211, R41, R211 ;  /* 0x000000d329d37221 */ /* 0x000fc20000000000 */
[----:B------:R3:W-:Y:S01]  /*3940*/  STL [R1+0xa4], R226 ;  /* 0x0000a4e201007387 */ /* 0x0007e20000100800 */
[----:B------:R-:W-:-:S03]  /*3950*/  FADD R228, R24, R228 ;  /* 0x000000e418e47221 */ /* 0x000fc60000000000 */
[----:B---3--:R-:W3:Y:S04]  /*3960*/  LDL.LU R226, [R1+0x24] ;  /* 0x0000240001e27983 */ /* 0x008ee80000300800 */
[----:B------:R4:W-:Y:S04]  /*3970*/  STL [R1+0xa8], R225 ;  /* 0x0000a8e101007387 */ /* 0x0009e80000100800 */
[----:B----4-:R-:W4:Y:S04]  /*3980*/  LDL.LU R225, [R1+0x20] ;  /* 0x0000200001e17983 */ /* 0x010f280000300800 */
[----:B------:R0:W-:Y:S04]  /*3990*/  STL [R1+0xac], R224 ;  /* 0x0000ace001007387 */ /* 0x0001e80000100800 */
[----:B0-----:R-:W4:Y:S04]  /*39a0*/  LDL.LU R224, [R1+0x1c] ;  /* 0x00001c0001e07983 */ /* 0x001f280000300800 */
        /* <DEDUP_REMOVED lines=13> */
[----:B0-----:R-:W4:Y:S04]  /*3a80*/  LDL.LU R217, [R1] ;  /* 0x0000000001d97983 */ /* 0x001f280000300800 */
[----:B------:R-:W-:Y:S04]  /*3a90*/  STL [R1+0xcc], R216 ;  /* 0x0000ccd801007387 */ /* 0x000fe80000100800 */
[----:B------:R-:W-:Y:S04]  /*3aa0*/  STL [R1+0xd0], R215 ;  /* 0x0000d0d701007387 */ /* 0x000fe80000100800 */
[----:B------:R-:W-:Y:S04]  /*3ab0*/  STL [R1+0xd4], R214 ;  /* 0x0000d4d601007387 */ /* 0x000fe80000100800 */
[----:B------:R-:W-:Y:S04]  /*3ac0*/  STL [R1+0xd8], R213 ;  /* 0x0000d8d501007387 */ /* 0x000fe80000100800 */
[----:B------:R-:W-:Y:S04]  /*3ad0*/  STL [R1+0xdc], R212 ;  /* 0x0000dcd401007387 */ /* 0x000fe80000100800 */
[----:B------:R0:W-:Y:S01]  /*3ae0*/  STL [R1+0xe0], R211 ;  /* 0x0000e0d301007387 */ /* 0x0001e20000100800 */
[----:B--2---:R-:W-:-:S01]  /*3af0*/  FADD R227, R134, R227 ;  /* 0x000000e386e37221 */ /* 0x004fc20000000000 */
[----:B---3--:R-:W-:Y:S01]  /*3b00*/  FADD R226, R133, R226 ;  /* 0x000000e285e27221 */ /* 0x008fe20000000000 */
[----:B----4-:R-:W-:-:S01]  /*3b10*/  FADD R225, R132, R225 ;  /* 0x000000e184e17221 */ /* 0x010fc20000000000 */
[----:B------:R-:W-:Y:S01]  /*3b20*/  FADD R224, R131, R224 ;  /* 0x000000e083e07221 */ /* 0x000fe20000000000 */
[----:B------:R-:W-:-:S01]  /*3b30*/  FADD R223, R130, R223 ;  /* 0x000000df82df7221 */ /* 0x000fc20000000000 */
[----:B------:R-:W-:Y:S01]  /*3b40*/  FADD R222, R129, R222 ;  /* 0x000000de81de7221 */ /* 0x000fe20000000000 */
[----:B------:R-:W-:-:S01]  /*3b50*/  FADD R221, R128, R221 ;  /* 0x000000dd80dd7221 */ /* 0x000fc20000000000 */
[----:B------:R-:W-:Y:S01]  /*3b60*/  FADD R220, R127, R220 ;  /* 0x000000dc7fdc7221 */ /* 0x000fe20000000000 */
[----:B------:R-:W-:-:S01]  /*3b70*/  FADD R219, R126, R219 ;  /* 0x000000db7edb7221 */ /* 0x000fc20000000000 */
[----:B------:R-:W-:Y:S01]  /*3b80*/  FADD R218, R125, R218 ;  /* 0x000000da7dda7221 */ /* 0x000fe20000000000 */
[----:B------:R-:W-:-:S05]  /*3b90*/  FADD R217, R124, R217 ;  /* 0x000000d97cd97221 */ /* 0x000fca0000000000 */
[----:B------:R2:W-:Y:S04]  /*3ba0*/  STL [R1], R217 ;  /* 0x000000d901007387 */ /* 0x0005e80000100800 */
[----:B------:R3:W-:Y:S04]  /*3bb0*/  STL [R1+0x4], R218 ;  /* 0x000004da01007387 */ /* 0x0007e80000100800 */
[----:B------:R4:W-:Y:S04]  /*3bc0*/  STL [R1+0x8], R219 ;  /* 0x000008db01007387 */ /* 0x0009e80000100800 */
[----:B------:R1:W-:Y:S04]  /*3bd0*/  STL [R1+0xc], R220 ;  /* 0x00000cdc01007387 */ /* 0x0003e80000100800 */
[----:B------:R1:W-:Y:S04]  /*3be0*/  STL [R1+0x10], R221 ;  /* 0x000010dd01007387 */ /* 0x0003e80000100800 */
[----:B------:R1:W-:Y:S04]  /*3bf0*/  STL [R1+0x14], R222 ;  /* 0x000014de01007387 */ /* 0x0003e80000100800 */
[----:B------:R1:W-:Y:S04]  /*3c00*/  STL [R1+0x18], R223 ;  /* 0x000018df01007387 */ /* 0x0003e80000100800 */
[----:B------:R1:W-:Y:S04]  /*3c10*/  STL [R1+0x1c], R224 ;  /* 0x00001ce001007387 */ /* 0x0003e80000100800 */
[----:B0-----:R-:W4:Y:S04]  /*3c20*/  LDL.LU R211, [R1+0x2c] ;  /* 0x00002c0001d37983 */ /* 0x001f280000300800 */
[----:B------:R0:W-:Y:S04]  /*3c30*/  STL [R1+0x20], R225 ;  /* 0x000020e101007387 */ /* 0x0001e80000100800 */
[----:B------:R-:W4:Y:S04]  /*3c40*/  LDL.LU R212, [R1+0x30] ;  /* 0x0000300001d47983 */ /* 0x000f280000300800 */
[----:B------:R0:W-:Y:S04]  /*3c50*/  STL [R1+0x24], R226 ;  /* 0x000024e201007387 */ /* 0x0001e80000100800 */
[----:B------:R-:W4:Y:S04]  /*3c60*/  LDL.LU R213, [R1+0x34] ;  /* 0x0000340001d57983 */ /* 0x000f280000300800 */
[----:B------:R0:W-:Y:S04]  /*3c70*/  STL [R1+0x28], R227 ;  /* 0x000028e301007387 */ /* 0x0001e80000100800 */
[----:B------:R-:W4:Y:S04]  /*3c80*/  LDL.LU R214, [R1+0x38] ;  /* 0x0000380001d67983 */ /* 0x000f280000300800 */
[----:B------:R-:W4:Y:S04]  /*3c90*/  LDL.LU R215, [R1+0x3c] ;  /* 0x00003c0001d77983 */ /* 0x000f280000300800 */
[----:B------:R-:W4:Y:S04]  /*3ca0*/  LDL.LU R216, [R1+0x40] ;  /* 0x0000400001d87983 */ /* 0x000f280000300800 */
[----:B--2---:R-:W2:Y:S04]  /*3cb0*/  LDL.LU R217, [R1+0x44] ;  /* 0x0000440001d97983 */ /* 0x004ea80000300800 */
[----:B---3--:R-:W3:Y:S04]  /*3cc0*/  LDL.LU R218, [R1+0x48] ;  /* 0x0000480001da7983 */ /* 0x008ee80000300800 */
[----:B----4-:R-:W4:Y:S04]  /*3cd0*/  LDL.LU R219, [R1+0x4c] ;  /* 0x00004c0001db7983 */ /* 0x010f280000300800 */
[----:B-1----:R-:W4:Y:S04]  /*3ce0*/  LDL.LU R220, [R1+0x50] ;  /* 0x0000500001dc7983 */ /* 0x002f280000300800 */
[----:B------:R-:W4:Y:S04]  /*3cf0*/  LDL.LU R221, [R1+0x54] ;  /* 0x0000540001dd7983 */ /* 0x000f280000300800 */
[----:B------:R-:W4:Y:S04]  /*3d00*/  LDL.LU R222, [R1+0x58] ;  /* 0x0000580001de7983 */ /* 0x000f280000300800 */
[----:B------:R-:W4:Y:S04]  /*3d10*/  LDL.LU R223, [R1+0x5c] ;  /* 0x00005c0001df7983 */ /* 0x000f280000300800 */
[----:B------:R-:W4:Y:S04]  /*3d20*/  LDL.LU R224, [R1+0x60] ;  /* 0x0000600001e07983 */ /* 0x000f280000300800 */
[----:B0-----:R-:W4:Y:S04]  /*3d30*/  LDL.LU R225, [R1+0x64] ;  /* 0x0000640001e17983 */ /* 0x001f280000300800 */
[----:B------:R-:W4:Y:S04]  /*3d40*/  LDL.LU R226, [R1+0x68] ;  /* 0x0000680001e27983 */ /* 0x000f280000300800 */
[----:B------:R-:W4:Y:S01]  /*3d50*/  LDL.LU R227, [R1+0x6c] ;  /* 0x00006c0001e37983 */ /* 0x000f220000300800 */
[----:B------:R-:W-:-:S05]  /*3d60*/  FADD R211, R135, R211 ;  /* 0x000000d387d37221 */ /* 0x000fca0000000000 */
[----:B------:R0:W-:Y:S01]  /*3d70*/  STL [R1+0x2c], R211 ;  /* 0x00002cd301007387 */ /* 0x0001e20000100800 */
[----:B------:R-:W-:-:S03]  /*3d80*/  FADD R212, R136, R212 ;  /* 0x000000d488d47221 */ /* 0x000fc60000000000 */
[----:B0-----:R0:W5:Y:S01]  /*3d90*/  LDL.LU R211, [R1+0xe0] ;  /* 0x0000e00001d37983 */ /* 0x0011620000300800 */
[----:B------:R-:W-:-:S03]  /*3da0*/  FADD R213, R137, R213 ;  /* 0x000000d589d57221 */ /* 0x000fc60000000000 */
[----:B------:R1:W-:Y:S01]  /*3db0*/  STL [R1+0x30], R212 ;  /* 0x000030d401007387 */ /* 0x0003e20000100800 */
[----:B------:R-:W-:-:S01]  /*3dc0*/  FADD R214, R138, R214 ;  /* 0x000000d68ad67221 */ /* 0x000fc20000000000 */
[----:B------:R-:W-:Y:S02]  /*3dd0*/  FADD R215, R139, R215 ;  /* 0x000000d78bd77221 */ /* 0x000fe40000000000 */
[----:B-1----:R0:W5:Y:S01]  /*3de0*/  LDL.LU R212, [R1+0xdc] ;  /* 0x0000dc0001d47983 */ /* 0x0021620000300800 */
[----:B------:R-:W-:-:S03]  /*3df0*/  FADD R216, R140, R216 ;  /* 0x000000d88cd87221 */ /* 0x000fc60000000000 */
[----:B------:R1:W-:Y:S01]  /*3e00*/  STL [R1+0x34], R213 ;  /* 0x000034d501007387 */ /* 0x0003e20000100800 */
[----:B--2---:R-:W-:-:S03]  /*3e10*/  FADD R217, R141, R217 ;  /* 0x000000d98dd97221 */ /* 0x004fc60000000000 */
[----:B-1----:R0:W5:Y:S01]  /*3e20*/  LDL.LU R213, [R1+0xd8] ;  /* 0x0000d80001d57983 */ /* 0x0021620000300800 */
[----:B---3--:R-:W-:-:S03]  /*3e30*/  FADD R218, R142, R218 ;  /* 0x000000da8eda7221 */ /* 0x008fc60000000000 */
[----:B------:R1:W-:Y:S01]  /*3e40*/  STL [R1+0x38], R214 ;  /* 0x000038d601007387 */ /* 0x0003e20000100800 */
[----:B----4-:R-:W-:-:S01]  /*3e50*/  FADD R219, R143, R219 ;  /* 0x000000db8fdb7221 */ /* 0x010fc20000000000 */
[----:B------:R-:W-:Y:S02]  /*3e60*/  FADD R220, R144, R220 ;  /* 0x000000dc90dc7221 */ /* 0x000fe40000000000 */
[----:B-1----:R0:W5:Y:S04]  /*3e70*/  LDL.LU R214, [R1+0xd4] ;  /* 0x0000d40001d67983 */ /* 0x0021680000300800 */
[----:B------:R1:W-:Y:S01]  /*3e80*/  STL [R1+0x3c], R215 ;  /* 0x00003cd701007387 */ /* 0x0003e20000100800 */
[----:B------:R-:W-:-:S01]  /*3e90*/  FADD R221, R145, R221 ;  /* 0x000000dd91dd7221 */ /* 0x000fc20000000000 */
[----:B------:R-:W-:-:S02]  /*3ea0*/  FADD R222, R146, R222 ;  /* 0x000000de92de7221 */ /* 0x000fc40000000000 */
[----:B-1----:R0:W5:Y:S04]  /*3eb0*/  LDL.LU R215, [R1+0xd0] ;  /* 0x0000d00001d77983 */ /* 0x0021680000300800 */
[----:B------:R1:W-:Y:S01]  /*3ec0*/  STL [R1+0x40], R216 ;  /* 0x000040d801007387 */ /* 0x0003e20000100800 */
[----:B------:R-:W-:-:S03]  /*3ed0*/  FADD R223, R147, R223 ;  /* 0x000000df93df7221 */ /* 0x000fc60000000000 */
        /* <DEDUP_REMOVED lines=13> */
[----:B------:R1:W-:Y:S04]  /*3fb0*/  STL [R1+0x54], R221 ;  /* 0x000054dd01007387 */ /* 0x0003e80000100800 */
        /* <DEDUP_REMOVED lines=12> */
[----:B-1----:R0:W5:Y:S01]  /*4080*/  LDL.LU R227, [R1+0xa0] ;  /* 0x0000a00001e37983 */ /* 0x0021620000300800 */
        /* <DEDUP_REMOVED lines=82> */
[----:B0-----:R-:W-:-:S06]  /*45b0*/  UMOV UR6, URZ ;  /* 0x0000003f00067c82 */ /* 0x001fcc0008000000 */
.L_x_31:
[----:B------:R-:W-:Y:S05]  /*45c0*/  @!P1 BRA `(.L_x_32) ;  /* 0x0000000000049947 */ /* 0x000fea0003800000 */
[----:B------:R-:W-:Y:S01]  /*45d0*/  BPT.TRAP 0x1 ;  /* 0x000000040000795c */ /* 0x000fe20000300000 */
.L_x_32:
[----:B------:R2:W-:Y:S04]  /*45e0*/  STL [R1+0xa4], R2 ;  /* 0x0000a40201007387 */ /* 0x0005e80000100800 */
[----:B--2---:R-:W2:Y:S04]  /*45f0*/  LDL R2, [R1+0x70] ;  /* 0x0000700001027983 */ /* 0x004ea80000100800 */
[----:B-----5:R3:W-:Y:S04]  /*4600*/  STL [R1+0xa0], R0 ;  /* 0x0000a00001007387 */ /* 0x0207e80000100800 */
[----:B---3--:R-:W3:Y:S01]  /*4610*/  LDL R0, [R1+0x78] ;  /* 0x0000780001007983 */ /* 0x008ee20000100800 */
[----:B-1----:R-:W-:Y:S01]  /*4620*/  IMAD.U32 R229, RZ, RZ, UR33 ;  /* 0x00000021ffe57e24 */ /* 0x002fe2000f8e00ff */
[----:B--2---:R-:W-:-:S02]  /*4630*/  ISETP.NE.AND P0, PT, R2, RZ, PT ;  /* 0x000000ff0200720c */ /* 0x004fc40003f05270 */
[----:B------:R1:W5:Y:S11]  /*4640*/  LDL.LU R2, [R1+0xa4] ;  /* 0x0000a40001027983 */ /* 0x0003760000300800 */
[----:B------:R-:W-:-:S05]  /*4650*/  @P0 LEA R229, R229, UR22, 0x3 ;  /* 0x00000016e5e50c11 */ /* 0x000fca000f8e18ff */
[----:B------:R-:W-:-:S05]  /*4660*/  @P0 VIADD R229, R229, 0x28 ;  /* 0x00000028e5e50836 */ /* 0x000fca0000000000 */
[----:B---3--:R-:W-:Y:S02]  /*4670*/  @P0 PRMT R229, R0, 0x654, R229 ;  /* 0x0000065400e50816 */ /* 0x008fe400000000e5 */
[----:B------:R1:W5:Y:S01]  /*4680*/  LDL.LU R0, [R1+0xa0] ;  /* 0x0000a00001007983 */ /* 0x0003620000300800 */
[----:B------:R-:W-:Y:S01]  /*4690*/  UISETP.GT.U32.AND UP0, UPT, UR15, 0x1, UPT ;  /* 0x000000010f00788c */ /* 0x000fe2000bf04070 */
[----:B------:R1:W-:Y:S05]  /*46a0*/  @P0 SYNCS.ARRIVE.TRANS64.RED.A1T0 RZ, [R229+URZ], RZ ;  /* 0x000000ffe5ff09a7 */ /* 0x0003ea000810043f */
[----:B------:R-:W-:-:S13]  /*46b0*/  PLOP3.LUT P0, PT, PT, PT, UP0, 0x80, 0x0 ;  /* 0x000000000000781c */ /* 0x000fda0003f0f008 */
[----:B-1----:R-:W-:Y:S05]  /*46c0*/  @P0 BRA `(.L_x_33) ;  /* 0x0000000000040947 */ /* 0x002fea0003800000 */
[----:B------:R-:W-:Y:S01]  /*46d0*/  BPT.TRAP 0x1 ;  /* 0x000000040000795c */ /* 0x000fe20000300000 */
.L_x_33:
[----:B------:R-:W-:Y:S02]  /*46e0*/  UISETP.GT.AND UP2, UPT, UR25, 0x1, UPT ;  /* 0x000000011900788c */ /* 0x000fe4000bf44270 */
[----:B------:R-:W-:Y:S02]  /*46f0*/  UIADD3 UR23, UR23, 0x1, URZ ;  /* 0x0000000117177890 */ /* 0x000fe4000fffe03f */
[----:B------:R-:W-:Y:S02]  /*4700*/  UIADD3 UR33, UR33, 0x1, URZ ;  /* 0x0000000121217890 */ /* 0x000fe4000fffe03f */
[----:B------:R-:W-:Y:S01]  /*4710*/  PLOP3.LUT P0, PT, PT, PT, UP2, 0x80, 0x0 ;  /* 0x000000000000781c */ /* 0x000fe20003f0f028 */
[----:B------:R-:W-:Y:S02]  /*4720*/  UISETP.NE.AND UP0, UPT, UR23, 0x5, UPT ;  /* 0x000000051700788c */ /* 0x000fe4000bf05270 */
[----:B------:R-:W-:Y:S02]  /*4730*/  UIADD3 UR9, UR25, -0x1, URZ ;  /* 0xffffffff19097890 */ /* 0x000fe4000fffe03f */
[----:B------:R-:W-:-:S02]  /*4740*/  USEL UR8, URZ, 0x1, UP0 ;  /* 0x000000013f087887 */ /* 0x000fc40008000000 */
[----:B------:R-:W-:Y:S02]  /*4750*/  UISETP.NE.AND UP1, UPT, UR33, 0x5, UPT ;  /* 0x000000052100788c */ /* 0x000fe4000bf25270 */
[----:B------:R-:W-:Y:S02]  /*4760*/  ULOP3.LUT UR24, UR24, UR8, URZ, 0x3c, !UPT ;  /* 0x0000000818187292 */ /* 0x000fe4000f8e3c3f */
[----:B------:R-:W-:Y:S02]  /*4770*/  USEL UR23, UR23, URZ, UP0 ;  /* 0x0000003f17177287 */ /* 0x000fe40008000000 */
[----:B------:R-:W-:Y:S01]  /*4780*/  USEL UR33, UR33, URZ, UP1 ;  /* 0x0000003f21217287 */ /* 0x000fe20008800000 */
[----:B------:R-:W-:Y:S01]  /*4790*/  UMOV UR8, 0x1 ;  /* 0x0000000100087882 */ /* 0x000fe20000000000 */
[----:B------:R-:W-:Y:S01]  /*47a0*/  UMOV UR25, UR9 ;  /* 0x0000000900197c82 */ /* 0x000fe20008000000 */
[----:B------:R-:W-:Y:S09]  /*47b0*/  @P0 BRA `(.L_x_34) ;  /* 0xffffffec00300947 */ /* 0x000ff2000383ffff */
.L_x_26:
[----:B------:R-:W-:-:S04]  /*47c0*/  UISETP.NE.AND UP0, UPT, UR6, URZ, UPT ;  /* 0x0000003f0600728c */ /* 0x000fc8000bf05270 */
[----:B------:R-:W-:-:S06]  /*47d0*/  USEL UR6, URZ, 0x1, !UP0 ;  /* 0x000000013f067887 */ /* 0x000fcc000c000000 */
[----:B------:R-:W-:-:S13]  /*47e0*/  ISETP.NE.AND P0, PT, RZ, UR6, PT ;  /* 0x00000006ff007c0c */ /* 0x000fda000bf05270 */
[----:B------:R-:W-:Y:S05]  /*47f0*/  @!P0 BRA `(.L_x_35) ;  /* 0x0000000c00c48947 */ /* 0x000fea0003800000 */
[----:B------:R-:W-:Y:S02]  /*4800*/  WARPGROUP.DEPBAR.LE gsb0, 0x0 ;  /* 0x00008000000079c5 */ /* 0x000fe40000010000 */
[----:B-----5:R-:W-:Y:S01]  /*4810*/  FADD R227, R25, R227 ;  /* 0x000000e319e37221 */ /* 0x020fe20000000000 */
[----:B------:R-:W-:-:S04]  /*4820*/  FADD R228, R24, R228 ;  /* 0x000000e418e47221 */ /* 0x000fc80000000000 */
[----:B------:R1:W-:Y:S04]  /*4830*/  STL [R1+0xa0], R227 ;  /* 0x0000a0e301007387 */ /* 0x0003e80000100800 */
[----:B-1----:R-:W2:Y:S04]  /*4840*/  LDL.LU R227, [R1+0x6c] ;  /* 0x00006c0001e37983 */ /* 0x002ea80000300800 */
[----:B--2---:R1:W-:Y:S04]  /*4850*/  STL [R1+0xa4], R227 ;  /* 0x0000a4e301007387 */ /* 0x0043e80000100800 */
        /* <DEDUP_REMOVED lines=52> */
[----:B-1----:R-:W2:Y:S01]  /*4ba0*/  LDL.LU R227, [R1] ;  /* 0x0000000001e37983 */ /* 0x002ea20000300800 */
[----:B------:R-:W-:Y:S01]  /*4bb0*/  FADD R226, R26, R226 ;  /* 0x000000e21ae27221 */ /* 0x000fe20000000000 */
        /* <DEDUP_REMOVED lines=97> */
[----:B--2---:R-:W-:-:S05]  /*51d0*/  FADD R227, R124, R227 ;  /* 0x000000e37ce37221 */ /* 0x004fca0000000000 */
[----:B------:R1:W-:Y:S04]  /*51e0*/  STL [R1], R227 ;  /* 0x000000e301007387 */ /* 0x0003e80000100800 */
[----:B-1----:R-:W2:Y:S02]  /*51f0*/  LDL.LU R227, [R1+0x10c] ;  /* 0x00010c0001e37983 */ /* 0x002ea40000300800 */
[----:B--2---:R-:W-:-:S05]  /*5200*/  FADD R227, R125, R227 ;  /* 0x000000e37de37221 */ /* 0x004fca0000000000 */
[----:B------:R1:W-:Y:S04]  /*5210*/  STL [R1+0x4], R227 ;  /* 0x000004e301007387 */ /* 0x0003e80000100800 */
        /* <DEDUP_REMOVED lines=78> */
[----:B-1----:R1:W5:Y:S02]  /*5700*/  LDL.LU R227, [R1+0xa0] ;  /* 0x0000a00001e37983 */ /* 0x0023640000300800 */
.L_x_35:
[----:B------:R-:W-:-:S04]  /*5710*/  IMAD.U32 R229, RZ, RZ, UR26 ;  /* 0x0000001affe57e24 */ /* 0x000fc8000f8e00ff */
[----:B------:R2:W-:Y:S01]  /*5720*/  SYNCS.ARRIVE.TRANS64.A1T0 RZ, [R229+UR28], RZ ;  /* 0x000000ffe5ff79a7 */ /* 0x0005e2000810001c */
[----:B------:R-:W-:Y:S02]  /*5730*/  WARPGROUP.DEPBAR.LE gsb0, 0x0 ;  /* 0x00008000000079c5 */ /* 0x000fe40000010000 */
[----:B------:R-:W3:Y:S02]  /*5740*/  LDC R24, c[0x0][0x28c] ;  /* 0x0000a300ff187b82 */ /* 0x000ee40000000800 */
[----:B---3--:R-:W-:-:S13]  /*5750*/  ISETP.GE.AND P0, PT, R24, 0x1, PT ;  /* 0x000000011800780c */ /* 0x008fda0003f06270 */
[----:B--2---:R-:W-:Y:S05]  /*5760*/  @!P0 BRA `(.L_x_36) ;  /* 0x0000000000688947 */ /* 0x004fea0003800000 */
[----:B------:R-:W-:-:S06]  /*5770*/  UISETP.NE.AND UP0, UPT, UR30, 0x3, UPT ;  /* 0x000000031e00788c */ /* 0x000fcc000bf05270 */
[----:B------:R-:W-:-:S13]  /*5780*/  PLOP3.LUT P0, PT, PT, PT, UP0, 0x80, 0x0 ;  /* 0x000000000000781c */ /* 0x000fda0003f0f008 */
[----:B------:R-:W-:Y:S05]  /*5790*/  @!P0 BRA `(.L_x_37) ;  /* 0x0000000000048947 */ /* 0x000fea0003800000 */
[----:B------:R-:W-:Y:S01]  /*57a0*/  BPT.TRAP 0x1 ;  /* 0x000000040000795c */ /* 0x000fe20000300000 */
.L_x_37:
[----:B-----5:R2:W-:Y:S04]  /*57b0*/  STL [R1+0xa4], R2 ;  /* 0x0000a40201007387 */ /* 0x0205e80000100800 */
[----:B--2---:R-:W2:Y:S04]  /*57c0*/  LDL R2, [R1+0x70] ;  /* 0x0000700001027983 */ /* 0x004ea80000100800 */
[----:B------:R3:W-:Y:S04]  /*57d0*/  STL [R1+0xa0], R0 ;  /* 0x0000a00001007387 */ /* 0x0007e80000100800 */
[----:B---3--:R-:W3:Y:S01]  /*57e0*/  LDL R0, [R1+0x78] ;  /* 0x0000780001007983 */ /* 0x008ee20000100800 */
[----:B--2---:R-:W-:-:S03]  /*57f0*/  ISETP.NE.AND P0, PT, R2, RZ, PT ;  /* 0x000000ff0200720c */ /* 0x004fc60003f05270 */
[----:B------:R2:W5:Y:S10]  /*5800*/  LDL.LU R2, [R1+0xa4] ;  /* 0x0000a40001027983 */ /* 0x0005740000300800 */
[----:B------:R-:W-:-:S05]  /*5810*/  VOTEU.ANY UP0, P0 ;  /* 0x00000000003f7886 */ /* 0x000fca0000000100 */
[----:B------:R-:W-:-:S06]  /*5820*/  @UP0 UIADD3 UR6, UR19, UR5, URZ ;  /* 0x0000000513060290 */ /* 0x000fcc000fffe03f */
[----:B------:R-:W-:Y:S02]  /*5830*/  IMAD.U32 R24, RZ, RZ, UR6 ;  /* 0x00000006ff187e24 */ /* 0x000fe4000f8e00ff */
[----:B------:R-:W-:Y:S02]  /*5840*/  IMAD.U32 R27, RZ, RZ, UR6 ;  /* 0x00000006ff1b7e24 */ /* 0x000fe4000f8e00ff */
[----:B------:R-:W-:-:S05]  /*5850*/  @P0 IMAD.WIDE.U32 R24, R24, -0x33333333, RZ ;  /* 0xcccccccd18180825 */ /* 0x000fca00078e00ff */
[----:B------:R-:W-:-:S05]  /*5860*/  @P0 SHF.R.U32.HI R24, RZ, 0x2, R25 ;  /* 0x00000002ff180819 */ /* 0x000fca0000011619 */
[----:B------:R-:W-:-:S05]  /*5870*/  @P0 IMAD R24, R24, -0x5, R27 ;  /* 0xfffffffb18180824 */ /* 0x000fca00078e021b */
[----:B------:R-:W-:-:S05]  /*5880*/  @P0 LEA R24, R24, UR22, 0x3 ;  /* 0x0000001618180c11 */ /* 0x000fca000f8e18ff */
[----:B------:R-:W-:-:S05]  /*5890*/  @P0 VIADD R24, R24, 0x28 ;  /* 0x0000002818180836 */ /* 0x000fca0000000000 */
[----:B---3--:R-:W-:Y:S02]  /*58a0*/  @P0 PRMT R24, R0, 0x654, R24 ;  /* 0x0000065400180816 */ /* 0x008fe40000000018 */
[----:B------:R2:W5:Y:S01]  /*58b0*/  LDL.LU R0, [R1+0xa0] ;  /* 0x0000a00001007983 */ /* 0x0005620000300800 */
[----:B------:R-:W-:Y:S01]  /*58c0*/  UISETP.GT.U32.AND UP0, UPT, UR15, 0x1, UPT ;  /* 0x000000010f00788c */ /* 0x000fe2000bf04070 */
[----:B------:R2:W-:Y:S05]  /*58d0*/  @P0 SYNCS.ARRIVE.TRANS64.RED.A1T0 RZ, [R24+URZ], RZ ;  /* 0x000000ff18ff09a7 */ /* 0x0005ea000810043f */
[----:B------:R-:W-:-:S13]  /*58e0*/  PLOP3.LUT P0, PT, PT, PT, UP0, 0x80, 0x0 ;  /* 0x000000000000781c */ /* 0x000fda0003f0f008 */
[----:B--2---:R-:W-:Y:S05]  /*58f0*/  @P0 BRA `(.L_x_36) ;  /* 0x0000000000040947 */ /* 0x004fea0003800000 */
[----:B------:R-:W-:Y:S01]  /*5900*/  BPT.TRAP 0x1 ;  /* 0x000000040000795c */ /* 0x000fe20000300000 */
.L_x_36:
[----:B-----5:R2:W-:Y:S01]  /*5910*/  STL [R1+0xa0], R0 ;  /* 0x0000a00001007387 */ /* 0x0205e20000100800 */
[----:B------:R-:W-:Y:S01]  /*5920*/  IMAD.U32 R24, RZ, RZ, UR27 ;  /* 0x0000001bff187e24 */ /* 0x000fe2000f8e00ff */
[----:B------:R-:W-:Y:S01]  /*5930*/  UIADD3 UR5, UR29, UR5, URZ ;  /* 0x000000051d057290 */ /* 0x000fe2000fffe03f */
[----:B------:R-:W3:Y:S01]  /*5940*/  LDC R35, c[0x0][0x288] ;  /* 0x0000a200ff237b82 */ /* 0x000ee20000000800 */
[----:B--2---:R-:W2:Y:S02]  /*5950*/  LDL R0, [R1+0x8c] ;  /* 0x00008c0001007983 */ /* 0x004ea40000100800 */
[----:B------:R-:W-:Y:S01]  /*5960*/  SHF.L.U32 R24, R24, 0x1f, RZ ;  /* 0x0000001f18187819 */ /* 0x000fe200000006ff */
[----:B------:R-:W-:Y:S02]  /*5970*/  UISETP.GT.U32.AND UP0, UPT, UR5, 0x4, UPT ;  /* 0x000000040500788c */ /* 0x000fe4000bf04070 */
[----:B------:R-:W-:Y:S01]  /*5980*/  UISETP.GE.U32.AND UP1, UPT, UR29, 0x5, UPT ;  /* 0x000000051d00788c */ /* 0x000fe2000bf26070 */
[----:B------:R-:W4:Y:S01]  /*5990*/  SYNCS.PHASECHK.TRANS64.TRYWAIT P0, [UR18+0x8], R24 ;  /* 0x00000818ff0075a7 */ /* 0x000f220008000152 */
[----:B------:R-:W-:-:S02]  /*59a0*/  UISETP.LT.U32.AND UP0, UPT, UR29, 0x5, UP0 ;  /* 0x000000051d00788c */ /* 0x000fc40008701070 */
[----:B------:R-:W-:Y:S02]  /*59b0*/  UIMAD.WIDE.U32 UR6, UR5, -0x33333333, URZ ;  /* 0xcccccccd050678a5 */ /* 0x000fe4000f8e003f */
[----:B------:R-:W-:Y:S02]  /*59c0*/  USEL UR8, URZ, 0x1, !UP0 ;  /* 0x000000013f087887 */ /* 0x000fe4000c000000 */
[----:B------:R-:W-:Y:S01]  /*59d0*/  USHF.R.U32.HI UR6, URZ, 0x2, UR7 ;  /* 0x000000023f067899 */ /* 0x000fe20008011607 */
[----:B--2---:R-:W-:Y:S02]  /*59e0*/  IMAD.SHL.U32 R32, R0, 0x2, RZ ;  /* 0x0000000200207824 */ /* 0x004fe400078e00ff */
[----:B------:R2:W5:Y:S01]  /*59f0*/  LDL.LU R0, [R1+0xa0] ;  /* 0x0000a00001007983 */ /* 0x0005620000300800 */
[----:B------:R-:W-:Y:S02]  /*5a00*/  ULOP3.LUT UR4, UR4, UR8, URZ, 0x3c, !UPT ;  /* 0x0000000804047292 */ /* 0x000fe4000f8e3c3f */
[----:B------:R-:W-:Y:S01]  /*5a10*/  UIMAD UR5, UR6, -0x5, UR5 ;  /* 0xfffffffb060578a4 */ /* 0x000fe2000f8e0205 */
[----:B------:R-:W-:Y:S01]  /*5a20*/  SHF.R.S32.HI R33, RZ, 0x1f, R32 ;  /* 0x0000001fff217819 */ /* 0x000fe20000011420 */
[----:B------:R-:W-:Y:S01]  /*5a30*/  @UP1 ULOP3.LUT UR4, UR4, 0x1, UR6, 0x78, !UPT ;  /* 0x0000000104041892 */ /* 0x000fe2000f8e7806 */
[----:B---34-:R-:W-:Y:S11]  /*5a40*/  @!P0 BRA `(.L_x_38) ;  /* 0x000000a800f88947 */ /* 0x018ff60003800000 */
.L_x_325:
[----:B------:R4:W-:Y:S01]  /*5a50*/  STL [R1+0xa8], R3 ;  /* 0x0000a80301007387 */ /* 0x0009e20000100800 */
[----:B------:R-:W-:Y:S01]  /*5a60*/  ULDC.64 UR6, c[0x0][0x5d0] ;  /* 0x0001740000067ab9 */ /* 0x000fe20000000a00 */
[----:B------:R-:W-:Y:S02]  /*5a70*/  ULDC UR8, c[0x0][0x284] ;  /* 0x0000a10000087ab9 */ /* 0x000fe40000000800 */
[----:B----4-:R-:W4:Y:S04]  /*5a80*/  LDL.LU R3, [R1+0x88] ;  /* 0x0000880001037983 */ /* 0x010f280000300800 */
[----:B------:R0:W-:Y:S04]  /*5a90*/  STL [R1+0xa4], R2 ;  /* 0x0000a40201007387 */ /* 0x0001e80000100800 */
[----:B0-----:R-:W2:Y:S04]  /*5aa0*/  LDL R2, [R1+0x84] ;  /* 0x0000840001027983 */ /* 0x001ea80000100800 */
[----:B-----5:R0:W-:Y:S04]  /*5ab0*/  STL [R1+0xa0], R0 ;  /* 0x0000a00001007387 */ /* 0x0201e80000100800 */
[----:B0-----:R-:W3:Y:S01]  /*5ac0*/  LDL R0, [R1+0x74] ;  /* 0x0000740001007983 */ /* 0x001ee20000100800 */
[----:B----4-:R-:W-:-:S03]  /*5ad0*/  IMAD.SHL.U32 R37, R3, 0x100, RZ ;  /* 0x0000010003257824 */ /* 0x010fc600078e00ff */
[----:B------:R0:W5:Y:S01]  /*5ae0*/  LDL.LU R3, [R1+0xa8] ;  /* 0x0000a80001037983 */ /* 0x0001620000300800 */
[----:B--2---:R-:W-:-:S03]  /*5af0*/  IMAD.SHL.U32 R34, R2, 0x40, RZ ;  /* 0x0000004002227824 */ /* 0x004fc600078e00ff */
[----:B------:R0:W5:Y:S01]  /*5b00*/  LDL.LU R2, [R1+0xa4] ;  /* 0x0000a40001027983 */ /* 0x0001620000300800 */
[----:B---3--:R-:W-:Y:S01]  /*5b10*/  SHF.R.S32.HI R38, RZ, 0x1f, R0 ;  /* 0x0000001fff267819 */ /* 0x008fe20000011400 */
[----:B------:R-:W-:-:S04]  /*5b20*/  IMAD.WIDE.U32 R24, R0, UR6, R32 ;  /* 0x0000000600187c25 */ /* 0x000fc8000f8e0020 */
[----:B------:R-:W-:-:S04]  /*5b30*/  IMAD R26, R38, UR6, RZ ;  /* 0x00000006261a7c24 */ /* 0x000fc8000f8e02ff */
[----:B------:R-:W-:Y:S02]  /*5b40*/  IMAD R27, R0, UR7, R26 ;  /* 0x00000007001b7c24 */ /* 0x000fe4000f8e021a */
[----:B------:R0:W5:Y:S01]  /*5b50*/  LDL.LU R0, [R1+0xa0] ;  /* 0x0000a00001007983 */ /* 0x0001620000300800 */
[----:B------:R-:W-:-:S04]  /*5b60*/  ISETP.GE.AND P0, PT, R34, UR8, PT ;  /* 0x0000000822007c0c */ /* 0x000fc8000bf06270 */
[C---:B------:R-:W-:Y:S02]  /*5b70*/  ISETP.GE.OR P0, PT, R37.reuse, R35, P0 ;  /* 0x000000232500720c */ /* 0x040fe40000706670 */
[----:B------:R-:W-:Y:S02]  /*5b80*/  SHF.R.S32.HI R36, RZ, 0x1f, R37 ;  /* 0x0000001fff247819 */ /* 0x000fe40000011425 */
[----:B------:R-:W-:-:S04]  /*5b90*/  IADD3 R24, P1, R37, R24, RZ ;  /* 0x0000001825187210 */ /* 0x000fc80007f3e0ff */
[----:B------:R-:W-:-:S05]  /*5ba0*/  IADD3.X R25, R36, R25, R27, P1, !PT ;  /* 0x0000001924197210 */ /* 0x000fca0000ffe41b */
[----:B0-----:R-:W-:Y:S05]  /*5bb0*/  @P0 BRA `(.L_x_39) ;  /* 0x0000008c00d40947 */ /* 0x001fea0003800000 */
[----:B------:R0:W-:Y:S01]  /*5bc0*/  STL.64 [R1+0xb0], R4 ;  /* 0x0000b00401007387 */ /* 0x0001e20000100a00 */
[----:B------:R-:W2:Y:S01]  /*5bd0*/  LDC.64 R28, c[0x0][0x5c8] ;  /* 0x00017200ff1c7b82 */ /* 0x000ea20000000a00 */
[----:B------:R-:W-:Y:S02]  /*5be0*/  ULDC.64 UR6, c[0x0][0x5c0] ;  /* 0x0001700000067ab9 */ /* 0x000fe40000000a00 */
[----:B0-----:R-:W3:Y:S04]  /*5bf0*/  LDL.64 R4, [R1+0x90] ;  /* 0x0000900001047983 */ /* 0x001ee80000100a00 */
[----:B-----5:R0:W-:Y:S04]  /*5c00*/  STL [R1+0xa8], R3 ;  /* 0x0000a80301007387 */ /* 0x0201e80000100800 */
[----:B0-----:R-:W3:Y:S04]  /*5c10*/  LDL.LU R3, [R1+0x84] ;  /* 0x0000840001037983 */ /* 0x001ee80000300800 */
[----:B------:R0:W-:Y:S04]  /*5c20*/  STL [R1+0xa4], R2 ;  /* 0x0000a40201007387 */ /* 0x0001e80000100800 */
[----:B0-----:R-:W4:Y:S04]  /*5c30*/  LDL R2, [R1+0x8c] ;  /* 0x00008c0001027983 */ /* 0x001f280000100800 */
[----:B------:R0:W-:Y:S04]  /*5c40*/  STL [R1+0xa0], R0 ;  /* 0x0000a00001007387 */ /* 0x0001e80000100800 */
[----:B0-----:R-:W4:Y:S01]  /*5c50*/  LDL R0, [R1+0x98] ;  /* 0x0000980001007983 */ /* 0x001f220000100800 */
[----:B---3--:R-:W-:-:S03]  /*5c60*/  IMAD.WIDE R30, R3, 0x40, R4 ;  /* 0x00000040031e7825 */ /* 0x008fc600078e0204 */
[----:B------:R0:W5:Y:S01]  /*5c70*/  LDL.LU.64 R4, [R1+0xb0] ;  /* 0x0000b00001047983 */ /* 0x0001620000300a00 */
[-C--:B--2---:R-:W-:Y:S02]  /*5c80*/  IMAD R26, R31, R28.reuse, RZ ;  /* 0x0000001c1f1a7224 */ /* 0x084fe400078e02ff */
[C---:B------:R-:W-:Y:S01]  /*5c90*/  IMAD.WIDE.U32 R24, R30.reuse, R28, R24 ;  /* 0x0000001c1e187225 */ /* 0x040fe200078e0018 */
[----:B------:R0:W5:Y:S03]  /*5ca0*/  LDL.LU R3, [R1+0xa8] ;  /* 0x0000a80001037983 */ /* 0x0001660000300800 */
[----:B------:R-:W-:Y:S01]  /*5cb0*/  IMAD R27, R30, R29, R26 ;  /* 0x0000001d1e1b7224 */ /* 0x000fe200078e021a */
[----:B------:R-:W-:Y:S02]  /*5cc0*/  LEA R26, P0, R28, R24, 0x3 ;  /* 0x000000181c1a7211 */ /* 0x000fe400078018ff */
[----:B------:R-:W-:Y:S01]  /*5cd0*/  IADD3 R24, P1, R24, UR6, RZ ;  /* 0x0000000618187c10 */ /* 0x000fe2000ff3e0ff */
[----:B------:R-:W-:Y:S01]  /*5ce0*/  IMAD.IADD R27, R25, 0x1, R27 ;  /* 0x00000001191b7824 */ /* 0x000fe200078e021b */
[----:B------:R-:W-:-:S04]  /*5cf0*/  IADD3 R26, P3, R26, UR6, RZ ;  /* 0x000000061a1a7c10 */ /* 0x000fc8000ff7e0ff */
[----:B------:R-:W-:Y:S01]  /*5d00*/  LEA.HI.X R29, R28, R27, R29, 0x3, P0 ;  /* 0x0000001b1c1d7211 */ /* 0x000fe200000f1c1d */
[----:B----4-:R-:W-:Y:S01]  /*5d10*/  IMAD R28, R2, -0x2, R35 ;  /* 0xfffffffe021c7824 */ /* 0x010fe200078e0223 */
[----:B------:R-:W-:Y:S01]  /*5d20*/  FSETP.NEU.AND P0, PT, RZ, UR31, PT ;  /* 0x0000001fff007c0b */ /* 0x000fe2000bf0d000 */
[----:B------:R0:W5:Y:S01]  /*5d30*/  LDL.LU R2, [R1+0xa4] ;  /* 0x0000a40001027983 */ /* 0x0001620000300800 */
[----:B------:R-:W-:Y:S01]  /*5d40*/  IADD3.X R25, R27, UR7, RZ, P1, !PT ;  /* 0x000000071b197c10 */ /* 0x000fe20008ffe4ff */
[----:B------:R-:W-:Y:S01]  /*5d50*/  BSSY B0, `(.L_x_39) ;  /* 0x00008db000007945 */ /* 0x000fe20003800000 */
[----:B------:R-:W-:Y:S01]  /*5d60*/  IADD3.X R27, R29, UR7, RZ, P3, !PT ;  /* 0x000000071d1b7c10 */ /* 0x000fe20009ffe4ff */
[----:B------:R-:W-:Y:S02]  /*5d70*/  IMAD.IADD R39, R0, 0x1, -R34 ;  /* 0x0000000100277824 */ /* 0x000fe400078e0a22 */
[----:B------:R0:W5:Y:S01]  /*5d80*/  LDL.LU R0, [R1+0xa0] ;  /* 0x0000a00001007983 */ /* 0x0001620000300800 */
[----:B------:R-:W-:-:S05]  /*5d90*/  IMAD.IADD R34, R28, 0x1, -R37 ;  /* 0x000000011c227824 */ /* 0x000fca00078e0a25 */
[----:B------:R-:W-:Y:S05]  /*5da0*/  @!P0 BRA `(.L_x_40) ;  /* 0x0000006800dc8947 */ /* 0x000fea0003800000 */
[----:B-----5:R2:W-:Y:S01]  /*5db0*/  STL [R1+0xa0], R0 ;  /* 0x0000a00001007387 */ /* 0x0205e20000100800 */
[----:B------:R-:W-:Y:S01]  /*5dc0*/  ULDC.64 UR6, c[0x0][0x5b8] ;  /* 0x00016e0000067ab9 */ /* 0x000fe20000000a00 */
[----:B------:R-:W-:Y:S02]  /*5dd0*/  ULDC.64 UR8, c[0x0][0x5a8] ;  /* 0x00016a0000087ab9 */ /* 0x000fe40000000a00 */
[----:B--2---:R-:W2:Y:S01]  /*5de0*/  LDL.LU R0, [R1+0x74] ;  /* 0x0000740001007983 */ /* 0x004ea20000300800 */
[----:B------:R-:W-:Y:S01]  /*5df0*/  IMAD R28, R38, UR6, RZ ;  /* 0x00000006261c7c24 */ /* 0x000fe2000f8e02ff */
[----:B------:R-:W-:Y:S01]  /*5e00*/  BSSY B1, `(.L_x_41) ;  /* 0x0000011000017945 */ /* 0x000fe20003800000 */
[----:B--2---:R-:W-:-:S04]  /*5e10*/  IMAD.WIDE.U32 R32, R0, UR6, R32 ;  /* 0x0000000600207c25 */ /* 0x004fc8000f8e0020 */
[----:B------:R-:W-:Y:S01]  /*5e20*/  IMAD R29, R0, UR7, R28 ;  /* 0x00000007001d7c24 */ /* 0x000fe2000f8e021c */
[----:B------:R-:W-:Y:S01]  /*5e30*/  IADD3 R32, P0, R37, R32, RZ ;  /* 0x0000002025207210 */ /* 0x000fe20007f1e0ff */
[----:B------:R2:W5:Y:S01]  /*5e40*/  LDL.LU R0, [R1+0xa0] ;  /* 0x0000a00001007983 */ /* 0x0005620000300800 */
[----:B------:R-:W-:Y:S02]  /*5e50*/  ULDC.64 UR6, c[0x0][0x5b0] ;  /* 0x00016c0000067ab9 */ /* 0x000fe40000000a00 */
[----:B------:R-:W-:Y:S01]  /*5e60*/  IADD3.X R33, R36, R33, R29, P0, !PT ;  /* 0x0000002124217210 */ /* 0x000fe200007fe41d */
[----:B------:R-:W-:Y:S01]  /*5e70*/  IMAD R35, R31, UR6, RZ ;  /* 0x000000061f237c24 */ /* 0x000fe2000f8e02ff */
[----:B------:R-:W-:Y:S01]  /*5e80*/  ISETP.GE.AND P0, PT, R39, 0x1, PT ;  /* 0x000000012700780c */ /* 0x000fe20003f06270 */
[----:B------:R-:W-:-:S03]  /*5e90*/  IMAD.WIDE.U32 R28, R30, UR6, R32 ;  /* 0x000000061e1c7c25 */ /* 0x000fc6000f8e0020 */
[----:B------:R-:W-:Y:S01]  /*5ea0*/  ISETP.LT.OR P4, PT, R34, 0x1, !P0 ;  /* 0x000000012200780c */ /* 0x000fe20004781670 */
[----:B------:R-:W-:Y:S01]  /*5eb0*/  IMAD R35, R30, UR7, R35 ;  /* 0x000000071e237c24 */ /* 0x000fe2000f8e0223 */
[----:B------:R-:W-:-:S04]  /*5ec0*/  IADD3 R28, P1, R28, UR8, RZ ;  /* 0x000000081c1c7c10 */ /* 0x000fc8000ff3e0ff */
[--C-:B------:R-:W-:Y:S02]  /*5ed0*/  IADD3.X R29, R29, UR9, R35.reuse, P1, !PT ;  /* 0x000000091d1d7c10 */ /* 0x100fe40008ffe423 */
[----:B------:R-:W-:-:S05]  /*5ee0*/  PRMT R35, RZ, 0x7610, R35 ;  /* 0x00007610ff237816 */ /* 0x000fca0000000023 */
[----:B--2---:R-:W-:Y:S05]  /*5ef0*/  @P4 BRA `(.L_x_42) ;  /* 0x0000000000044947 */ /* 0x004fea0003800000 */
[----:B------:R2:W5:Y:S02]  /*5f00*/  LDG.E.U8 R35, desc[UR20][R28.64] ;  /* 0x000000141c237981 */ /* 0x000564000c1e1100 */
.L_x_42:
[----:B------:R-:W-:Y:S05]  /*5f10*/  BSYNC B1 ;  /* 0x0000000000017941 */ /* 0x000fea0003800000 */
.L_x_41:
[----:B-----5:R-:W-:Y:S01]  /*5f20*/  LOP3.LUT R35, R35, 0xff, RZ, 0xc0, !PT ;  /* 0x000000ff23237812 */ /* 0x020fe200078ec0ff */
[----:B------:R-:W-:Y:S01]  /*5f30*/  BSSY B1, `(.L_x_43) ;  /* 0x000000b000017945 */ /* 0x000fe20003800000 */
[----:B------:R-:W-:Y:S02]  /*5f40*/  ISETP.LT.OR P3, PT, R34, 0x2, !P0 ;  /* 0x000000022200780c */ /* 0x000fe40004761670 */
[----:B------:R-:W-:-:S05]  /*5f50*/  F2FP.F16.E4M3.UNPACK_B R35, R35 ;  /* 0x00000023ff23723e */ /* 0x000fca00020006ff */
[----:B------:R-:W-:-:S05]  /*5f60*/  HADD2.F32 R35, -RZ, R35.H0_H0 ;  /* 0x20000023ff237230 */ /* 0x000fca0000004100 */
[----:B------:R-:W-:-:S04]  /*5f70*/  FMUL R35, R35, UR31 ;  /* 0x0000001f23237c20 */ /* 0x000fc80008400000 */
[----:B------:R-:W-:-:S05]  /*5f80*/  FFMA R35, R228, UR32, R35 ;  /* 0x00000020e4237c23 */ /* 0x000fca0008000023 */
[----:B------:R-:W-:Y:S02]  /*5f90*/  F2FP.SATFINITE.E4M3.F32.PACK_AB_MERGE_C R37, RZ, R35, RZ ;  /* 0x00000023ff25723e */ /* 0x000fe400048070ff */
[----:B------:R-:W-:-:S03]  /*5fa0*/  PRMT R35, RZ, 0x7610, R35 ;  /* 0x00007610ff237816 */ /* 0x000fc60000000023 */
[----:B------:R3:W-:Y:S01]  /*5fb0*/  @!P4 STG.E.U8 desc[UR20][R24.64], R37 ;  /* 0x000000251800c986 */ /* 0x0007e2000c101114 */
[----:B------:R-:W-:Y:S05]  /*5fc0*/  @P3 BRA `(.L_x_44) ;  /* 0x0000000000043947 */ /* 0x000fea0003800000 */
[----:B------:R4:W5:Y:S02]  /*5fd0*/  LDG.E.U8 R35, desc[UR20][R28.64+0x1] ;  /* 0x000001141c237981 */ /* 0x000964000c1e1100 */
.L_x_44:
[----:B------:R-:W-:Y:S05]  /*5fe0*/  BSYNC B1 ;  /* 0x0000000000017941 */ /* 0x000fea0003800000 */
.L_x_43:
[----:B-----5:R-:W-:Y:S01]  /*5ff0*/  LOP3.LUT R35, R35, 0xff, RZ, 0xc0, !PT ;  /* 0x000000ff23237812 */ /* 0x020fe200078ec0ff */
[----:B------:R-:W-:Y:S01]  /*6000*/  BSSY B1, `(.L_x_45) ;  /* 0x0000013000017945 */ /* 0x000fe20003800000 */
[----:B---3--:R-:W-:Y:S02]  /*6010*/  IADD3 R37, P1, R30, 0x8, RZ ;  /* 0x000000081e257810 */ /* 0x008fe40007f3e0ff */
[----:B------:R-:W-:-:S03]  /*6020*/  F2FP.F16.E4M3.UNPACK_B R35, R35 ;  /* 0x00000023ff23723e */ /* 0x000fc600020006ff */
[----:B------:R-:W-:Y:S01]  /*6030*/  IMAD.X R31, RZ, RZ, R31, P1 ;  /* 0x000000ffff1f7224 */ /* 0x000fe200008e061f */
[----:B------:R-:W-:Y:S01]  /*6040*/  ISETP.GE.AND P1, PT, R39, 0x9, PT ;  /* 0x000000092700780c */ /* 0x000fe20003f26270 */
[----:B------:R-:W-:Y:S02]  /*6050*/  HADD2.F32 R35, -RZ, R35.H0_H0 ;  /* 0x20000023ff237230 */ /* 0x000fe40000004100 */
[----:B------:R-:W-:Y:S01]  /*6060*/  IMAD R36, R31, UR6, RZ ;  /* 0x000000061f247c24 */ /* 0x000fe2000f8e02ff */
[----:B------:R-:W-:Y:S01]  /*6070*/  ISETP.LT.OR P5, PT, R34, 0x1, !P1 ;  /* 0x000000012200780c */ /* 0x000fe20004fa1670 */
[----:B------:R-:W-:-:S04]  /*6080*/  IMAD.WIDE.U32 R32, R37, UR6, R32 ;  /* 0x0000000625207c25 */ /* 0x000fc8000f8e0020 */
[----:B------:R-:W-:Y:S01]  /*6090*/  FMUL R30, R35, UR31 ;  /* 0x0000001f231e7c20 */ /* 0x000fe20008400000 */
[----:B------:R-:W-:-:S03]  /*60a0*/  IMAD R37, R37, UR7, R36 ;  /* 0x0000000725257c24 */ /* 0x000fc6000f8e0224 */
[----:B------:R-:W-:Y:S01]  /*60b0*/  FFMA R227, R227, UR32, R30 ;  /* 0x00000020e3e37c23 */ /* 0x000fe2000800001e */
[----:B------:R-:W-:Y:S02]  /*60c0*/  IADD3 R30, P4, R32, UR8, RZ ;  /* 0x00000008201e7c10 */ /* 0x000fe4000ff9e0ff */
[----:B------:R-:W-:Y:S02]  /*60d0*/  PRMT R32, RZ, 0x7610, R32 ;  /* 0x00007610ff207816 */ /* 0x000fe40000000020 */
[----:B------:R-:W-:Y:S02]  /*60e0*/  F2FP.SATFINITE.E4M3.F32.PACK_AB_MERGE_C R227, RZ, R227, RZ ;  /* 0x000000e3ffe3723e */ /* 0x000fe400048070ff */
[----:B------:R-:W-:-:S03]  /*60f0*/  IADD3.X R31, R33, UR9, R37, P4, !PT ;  /* 0x00000009211f7c10 */ /* 0x000fc6000a7fe425 */
[----:B------:R3:W-:Y:S01]  /*6100*/  @!P3 STG.E.U8 desc[UR20][R24.64+0x1], R227 ;  /* 0x000001e31800b986 */ /* 0x0007e2000c101114 */
[----:B------:R-:W-:Y:S05]  /*6110*/  @P5 BRA `(.L_x_46) ;  /* 0x0000000000045947 */ /* 0x000fea0003800000 */
[----:B------:R0:W5:Y:S02]  /*6120*/  LDG.E.U8 R32, desc[UR20][R30.64] ;  /* 0x000000141e207981 */ /* 0x000164000c1e1100 */
.L_x_46:
[----:B------:R-:W-:Y:S05]  /*6130*/  BSYNC B1 ;  /* 0x0000000000017941 */ /* 0x000fea0003800000 */
.L_x_45:
[----:B-----5:R-:W-:Y:S01]  /*6140*/  LOP3.LUT R32, R32, 0xff, RZ, 0xc0, !PT ;  /* 0x000000ff20207812 */ /* 0x020fe200078ec0ff */
[----:B------:R-:W-:Y:S01]  /*6150*/  BSSY B1, `(.L_x_47) ;  /* 0x000000b000017945 */ /* 0x000fe20003800000 */
[----:B------:R-:W-:Y:S02]  /*6160*/  ISETP.LT.OR P3, PT, R34, 0x2, !P1 ;  /* 0x000000022200780c */ /* 0x000fe40004f61670 */
[----:B------:R-:W-:-:S05]  /*6170*/  F2FP.F16.E4M3.UNPACK_B R32, R32 ;  /* 0x00000020ff20723e */ /* 0x000fca00020006ff */
[----:B------:R-:W-:-:S05]  /*6180*/  HADD2.F32 R32, -RZ, R32.H0_H0 ;  /* 0x20000020ff207230 */ /* 0x000fca0000004100 */
[----:B------:R-:W-:Y:S01]  /*6190*/  FMUL R33, R32, UR31 ;  /* 0x0000001f20217c20 */ /* 0x000fe20008400000 */
[----:B------:R-:W-:-:S03]  /*61a0*/  PRMT R32, RZ, 0x7610, R32 ;  /* 0x00007610ff207816 */ /* 0x000fc60000000020 */
[----:B------:R-:W-:-:S05]  /*61b0*/  FFMA R33, R226, UR32, R33 ;  /* 0x00000020e2217c23 */ /* 0x000fca0008000021 */
[----:B------:R-:W-:-:S05]  /*61c0*/  F2FP.SATFINITE.E4M3.F32.PACK_AB_MERGE_C R33, RZ, R33, RZ ;  /* 0x00000021ff21723e */ /* 0x000fca00048070ff */
[----:B------:R0:W-:Y:S01]  /*61d0*/  @!P5 STG.E.U8 desc[UR20][R26.64], R33 ;  /* 0x000000211a00d986 */ /* 0x0001e2000c101114 */
[----:B------:R-:W-:Y:S05]  /*61e0*/  @P3 BRA `(.L_x_48) ;  /* 0x0000000000043947 */ /* 0x000fea0003800000 */
[----:B------:R0:W5:Y:S02]  /*61f0*/  LDG.E.U8 R32, desc[UR20][R30.64+0x1] ;  /* 0x000001141e207981 */ /* 0x000164000c1e1100 */
.L_x_48:
[----:B------:R-:W-:Y:S05]  /*6200*/  BSYNC B1 ;  /* 0x0000000000017941 */ /* 0x000fea0003800000 */
.L_x_47:
[----:B-----5:R-:W-:Y:S01]  /*6210*/  LOP3.LUT R32, R32, 0xff, RZ, 0xc0, !PT ;  /* 0x000000ff20207812 */ /* 0x020fe200078ec0ff */
[----:B------:R-:W-:Y:S01]  /*6220*/  BSSY B1, `(.L_x_49) ;  /* 0x000000b000017945 */ /* 0x000fe20003800000 */
[----:B------:R-:W-:Y:S02]  /*6230*/  ISETP.LT.OR P4, PT, R34, 0x9, !P0 ;  /* 0x000000092200780c */ /* 0x000fe40004781670 */
[----:B------:R-:W-:-:S05]  /*6240*/  F2FP.F16.E4M3.UNPACK_B R32, R32 ;  /* 0x00000020ff20723e */ /* 0x000fca00020006ff */
[----:B------:R-:W-:-:S05]  /*6250*/  HADD2.F32 R32, -RZ, R32.H0_H0 ;  /* 0x20000020ff207230 */ /* 0x000fca0000004100 */
[----:B------:R-:W-:-:S04]  /*6260*/  FMUL R32, R32, UR31 ;  /* 0x0000001f20207c20 */ /* 0x000fc80008400000 */
[----:B------:R-:W-:-:S05]  /*6270*/  FFMA R32, R225, UR32, R32 ;  /* 0x00000020e1207c23 */ /* 0x000fca0008000020 */
[----:B0-----:R-:W-:Y:S02]  /*6280*/  F2FP.SATFINITE.E4M3.F32.PACK_AB_MERGE_C R33, RZ, R32, RZ ;  /* 0x00000020ff21723e */ /* 0x001fe400048070ff */
[----:B------:R-:W-:-:S03]  /*6290*/  PRMT R32, RZ, 0x7610, R32 ;  /* 0x00007610ff207816 */ /* 0x000fc60000000020 */
[----:B------:R0:W-:Y:S01]  /*62a0*/  @!P3 STG.E.U8 desc[UR20][R26.64+0x1], R33 ;  /* 0x000001211a00b986 */ /* 0x0001e2000c101114 */
[----:B------:R-:W-:Y:S05]  /*62b0*/  @P4 BRA `(.L_x_50) ;  /* 0x0000000000044947 */ /* 0x000fea0003800000 */
[----:B------:R0:W5:Y:S02]  /*62c0*/  LDG.E.U8 R32, desc[UR20][R28.64+0x8] ;  /* 0x000008141c207981 */ /* 0x000164000c1e1100 */
.L_x_50:
[----:B------:R-:W-:Y:S05]  /*62d0*/  BSYNC B1 ;  /* 0x0000000000017941 */ /* 0x000fea0003800000 */
.L_x_49:
[----:B-----5:R-:W-:Y:S01]  /*62e0*/  LOP3.LUT R32, R32, 0xff, RZ, 0xc0, !PT ;  /* 0x000000ff20207812 */ /* 0x020fe200078ec0ff */
[----:B------:R-:W-:Y:S01]  /*62f0*/  BSSY B1, `(.L_x_51) ;  /* 0x000000b000017945 */ /* 0x000fe20003800000 */
[----:B------:R-:W-:Y:S02]  /*6300*/  ISETP.LT.OR P3, PT, R34, 0xa, !P0 ;  /* 0x0000000a2200780c */ /* 0x000fe40004761670 */
[----:B------:R-:W-:-:S05]  /*6310*/  F2FP.F16.E4M3.UNPACK_B R32, R32 ;  /* 0x00000020ff20723e */ /* 0x000fca00020006ff */
[----:B------:R-:W-:-:S05]  /*6320*/  HADD2.F32 R32, -RZ, R32.H0_H0 ;  /* 0x20000020ff207230 */ /* 0x000fca0000004100 */
[----:B0-----:R-:W-:Y:S01]  /*6330*/  FMUL R33, R32, UR31 ;  /* 0x0000001f20217c20 */ /* 0x001fe20008400000 */
[----:B------:R-:W-:-:S03]  /*6340*/  PRMT R32, RZ, 0x7610, R32 ;  /* 0x00007610ff207816 */ /* 0x000fc60000000020 */
[----:B------:R-:W-:-:S05]  /*6350*/  FFMA R33, R224, UR32, R33 ;  /* 0x00000020e0217c23 */ /* 0x000fca0008000021 */
[----:B------:R-:W-:-:S05]  /*6360*/  F2FP.SATFINITE.E4M3.F32.PACK_AB_MERGE_C R33, RZ, R33, RZ ;  /* 0x00000021ff21723e */ /* 0x000fca00048070ff */
[----:B------:R0:W-:Y:S01]  /*6370*/  @!P4 STG.E.U8 desc[UR20][R24.64+0x8], R33 ;  /* 0x000008211800c986 */ /* 0x0001e2000c101114 */
[----:B------:R-:W-:Y:S05]  /*6380*/  @P3 BRA `(.L_x_52) ;  /* 0x0000000000043947 */ /* 0x000fea0003800000 */
[----:B------:R0:W5:Y:S02]  /*6390*/  LDG.E.U8 R32, desc[UR20][R28.64+0x9] ;  /* 0x000009141c207981 */ /* 0x000164000c1e1100 */
.L_x_52:
[----:B------:R-:W-:Y:S05]  /*63a0*/  BSYNC B1 ;  /* 0x0000000000017941 */ /* 0x000fea0003800000 */
.L_x_51:
        /* <DEDUP_REMOVED lines=12> */
.L_x_54:
[----:B------:R-:W-:Y:S05]  /*6470*/  BSYNC B1 ;  /* 0x0000000000017941 */ /* 0x000fea0003800000 */
.L_x_53:
        /* <DEDUP_REMOVED lines=12> */
.L_x_56:
[----:B------:R-:W-:Y:S05]  /*6540*/  BSYNC B1 ;  /* 0x0000000000017941 */ /* 0x000fea0003800000 */
.L_x_55:
        /* <DEDUP_REMOVED lines=12> */
.L_x_58:
[----:B------:R-:W-:Y:S05]  /*6610*/  BSYNC B1 ;  /* 0x0000000000017941 */ /* 0x000fea0003800000 */
.L_x_57:
        /* <DEDUP_REMOVED lines=12> */
.L_x_60:
[----:B------:R-:W-:Y:S05]  /*66e0*/  BSYNC B1 ;  /* 0x0000000000017941 */ /* 0x000fea0003800000 */
.L_x_59:
        /* <DEDUP_REMOVED lines=12> */
.L_x_62:
[----:B------:R-:W-:Y:S05]  /*67b0*/  BSYNC B1 ;  /* 0x0000000000017941 */ /* 0x000fea0003800000 */
.L_x_61:
        /* <DEDUP_REMOVED lines=12> */
.L_x_64:
[----:B------:R-:W-:Y:S05]  /*6880*/  BSYNC B1 ;  /* 0x0000000000017941 */ /* 0x000fea0003800000 */
.L_x_63:
        /* <DEDUP_REMOVED lines=12> */
.L_x_66:
[----:B------:R-:W-:Y:S05]  /*6950*/  BSYNC B1 ;  /* 0x0000000000017941 */ /* 0x000fea0003800000 */
.L_x_65:
        /* <DEDUP_REMOVED lines=12> */
.L_x_68:
[----:B------:R-:W-:Y:S05]  /*6a20*/  BSYNC B1 ;  /* 0x0000000000017941 */ /* 0x000fea0003800000 */
.L_x_67:
        /* <DEDUP_REMOVED lines=12> */
.L_x_70:
[----:B------:R-:W-:Y:S05]  /*6af0*/  BSYNC B1 ;  /* 0x0000000000017941 */ /* 0x000fea0003800000 */
.L_x_69:
        /* <DEDUP_REMOVED lines=12> */
.L_x_72:
[----:B------:R-:W-:Y:S05]  /*6bc0*/  BSYNC B1 ;  /* 0x0000000000017941 */ /* 0x000fea0003800000 */
.L_x_71:
        /* <DEDUP_REMOVED lines=12> */
.L_x_74:
[----:B------:R-:W-:Y:S05]  /*6c90*/  BSYNC B1 ;  /* 0x0000000000017941 */ /* 0x000fea0003800000 */
.L_x_73:
        /* <DEDUP_REMOVED lines=12> */
.L_x_76:
[----:B------:R-:W-:Y:S05]  /*6d60*/  BSYNC B1 ;  /* 0x0000000000017941 */ /* 0x000fea0003800000 */
.L_x_75:
        /* <DEDUP_REMOVED lines=12> */
.L_x_78:
[----:B------:R-:W-:Y:S05]  /*6e30*/  BSYNC B1 ;  /* 0x0000000000017941 */ /* 0x000fea0003800000 */
.L_x_77:
        /* <DEDUP_REMOVED lines=12> */
.L_x_80:
[----:B------:R-:W-:Y:S05]  /*6f00*/  BSYNC B1 ;  /* 0x0000000000017941 */ /* 0x000fea0003800000 */
.L_x_79:
        /* <DEDUP_REMOVED lines=12> */
.L_x_82:
[----:B------:R-:W-:Y:S05]  /*6fd0*/  BSYNC B1 ;  /* 0x0000000000017941 */ /* 0x000fea0003800000 */
.L_x_81:
        /* <DEDUP_REMOVED lines=12> */
.L_x_84:
[----:B------:R-:W-:Y:S05]  /*70a0*/  BSYNC B1 ;  /* 0x0000000000017941 */ /* 0x000fea0003800000 */
.L_x_83:
        /* <DEDUP_REMOVED lines=12> */
.L_x_86:
[----:B------:R-:W-:Y:S05]  /*7170*/  BSYNC B1 ;  /* 0x0000000000017941 */ /* 0x000fea0003800000 */
.L_x_85:
        /* <DEDUP_REMOVED lines=12> */
.L_x_88:
[----:B------:R-:W-:Y:S05]  /*7240*/  BSYNC B1 ;  /* 0x0000000000017941 */ /* 0x000fea0003800000 */
.L_x_87:
        /* <DEDUP_REMOVED lines=12> */
.L_x_90:
[----:B------:R-:W-:Y:S05]  /*7310*/  BSYNC B1 ;  /* 0x0000000000017941 */ /* 0x000fea0003800000 */
.L_x_89:
        /* <DEDUP_REMOVED lines=12> */
.L_x_92:
[----:B------:R-:W-:Y:S05]  /*73e0*/  BSYNC B1 ;  /* 0x0000000000017941 */ /* 0x000fea0003800000 */
.L_x_91:
        /* <DEDUP_REMOVED lines=12> */
.L_x_94:
[----:B------:R-:W-:Y:S05]  /*74b0*/  BSYNC B1 ;  /* 0x0000000000017941 */ /* 0x000fea0003800000 */
.L_x_93:
        /* <DEDUP_REMOVED lines=12> */
.L_x_96:
[----:B------:R-:W-:Y:S05]  /*7580*/  BSYNC B1 ;  /* 0x0000000000017941 */ /* 0x000fea0003800000 */
.L_x_95:
        /* <DEDUP_REMOVED lines=12> */
.L_x_98:
[----:B------:R-:W-:Y:S05]  /*7650*/  BSYNC B1 ;  /* 0x0000000000017941 */ /* 0x000fea0003800000 */
.L_x_97:
        /* <DEDUP_REMOVED lines=12> */
.L_x_100:
[----:B------:R-:W-:Y:S05]  /*7720*/  BSYNC B1 ;  /* 0x0000000000017941 */ /* 0x000fea0003800000 */
.L_x_99:
        /* <DEDUP_REMOVED lines=12> */
.L_x_102:
[----:B------:R-:W-:Y:S05]  /*77f0*/  BSYNC B1 ;  /* 0x0000000000017941 */ /* 0x000fea0003800000 */
.L_x_101:
        /* <DEDUP_REMOVED lines=12> */
.L_x_104:
[----:B------:R-:W-:Y:S05]  /*78c0*/  BSYNC B1 ;  /* 0x0000000000017941 */ /* 0x000fea0003800000 */
.L_x_103:
        /* <DEDUP_REMOVED lines=12> */
.L_x_106:
[----:B------:R-:W-:Y:S05]  /*7990*/  BSYNC B1 ;  /* 0x0000000000017941 */ /* 0x000fea0003800000 */
.L_x_105:
        /* <DEDUP_REMOVED lines=12> */
.L_x_108:
[----:B------:R-:W-:Y:S05]  /*7a60*/  BSYNC B1 ;  /* 0x0000000000017941 */ /* 0x000fea0003800000 */
.L_x_107:
        /* <DEDUP_REMOVED lines=12> */
.L_x_110:
[----:B------:R-:W-:Y:S05]  /*7b30*/  BSYNC B1 ;  /* 0x0000000000017941 */ /* 0x000fea0003800000 */
.L_x_109:
        /* <DEDUP_REMOVED lines=12> */
.L_x_112:
[----:B------:R-:W-:Y:S05]  /*7c00*/  BSYNC B1 ;  /* 0x0000000000017941 */ /* 0x000fea0003800000 */
.L_x_111:
        /* <DEDUP_REMOVED lines=12> */
.L_x_114:
[----:B------:R-:W-:Y:S05]  /*7cd0*/  BSYNC B1 ;  /* 0x0000000000017941 */ /* 0x000fea0003800000 */
.L_x_113:
        /* <DEDUP_REMOVED lines=12> */
.L_x_116:
[----:B------:R-:W-:Y:S05]  /*7da0*/  BSYNC B1 ;  /* 0x0000000000017941 */ /* 0x000fea0003800000 */
.L_x_115:
        /* <DEDUP_REMOVED lines=12> */
.L_x_118:
[----:B------:R-:W-:Y:S05]  /*7e70*/  BSYNC B1 ;  /* 0x0000000000017941 */ /* 0x000fea0003800000 */
.L_x_117:
        /* <DEDUP_REMOVED lines=12> */
.L_x_120:
[----:B------:R-:W-:Y:S05]  /*7f40*/  BSYNC B1 ;  /* 0x0000000000017941 */ /* 0x000fea0003800000 */
.L_x_119:
        /* <DEDUP_REMOVED lines=12> */
.L_x_122:
[----:B------:R-:W-:Y:S05]  /*8010*/  BSYNC B1 ;  /* 0x0000000000017941 */ /* 0x000fea0003800000 */
.L_x_121:
        /* <DEDUP_REMOVED lines=12> */
.L_x_124:
[----:B------:R-:W-:Y:S05]  /*80e0*/  BSYNC B1 ;  /* 0x0000000000017941 */ /* 0x000fea0003800000 */
.L_x_123:
        /* <DEDUP_REMOVED lines=12> */
.L_x_126:
[----:B------:R-:W-:Y:S05]  /*81b0*/  BSYNC B1 ;  /* 0x0000000000017941 */ /* 0x000fea0003800000 */
.L_x_125:
        /* <DEDUP_REMOVED lines=12> */
.L_x_128:
[----:B------:R-:W-:Y:S05]  /*8280*/  BSYNC B1 ;  /* 0x0000000000017941 */ /* 0x000fea0003800000 */
.L_x_127:
        /* <DEDUP_REMOVED lines=12> */
.L_x_130:
[----:B------:R-:W-:Y:S05]  /*8350*/  BSYNC B1 ;  /* 0x0000000000017941 */ /* 0x000fea0003800000 */
.L_x_129:
        /* <DEDUP_REMOVED lines=12> */
.L_x_132:
[----:B------:R-:W-:Y:S05]  /*8420*/  BSYNC B1 ;  /* 0x0000000000017941 */ /* 0x000fea0003800000 */
.L_x_131:
        /* <DEDUP_REMOVED lines=12> */
.L_x_134:
[----:B------:R-:W-:Y:S05]  /*84f0*/  BSYNC B1 ;  /* 0x0000000000017941 */ /* 0x000fea0003800000 */
.L_x_133:
        /* <DEDUP_REMOVED lines=12> */
.L_x_136:
[----:B------:R-:W-:Y:S05]  /*85c0*/  BSYNC B1 ;  /* 0x0000000000017941 */ /* 0x000fea0003800000 */
.L_x_135:
        /* <DEDUP_REMOVED lines=12> */
.L_x_138:
[----:B------:R-:W-:Y:S05]  /*8690*/  BSYNC B1 ;  /* 0x0000000000017941 */ /* 0x000fea0003800000 */
.L_x_137:
        /* <DEDUP_REMOVED lines=12> */
.L_x_140:
[----:B------:R-:W-:Y:S05]  /*8760*/  BSYNC B1 ;  /* 0x0000000000017941 */ /* 0x000fea0003800000 */
.L_x_139:
        /* <DEDUP_REMOVED lines=12> */
.L_x_142:
[----:B------:R-:W-:Y:S05]  /*8830*/  BSYNC B1 ;  /* 0x0000000000017941 */ /* 0x000fea0003800000 */
.L_x_141:
        /* <DEDUP_REMOVED lines=12> */
.L_x_144:
[----:B------:R-:W-:Y:S05]  /*8900*/  BSYNC B1 ;  /* 0x0000000000017941 */ /* 0x000fea0003800000 */
.L_x_143:
        /* <DEDUP_REMOVED lines=12> */
.L_x_146:
[----:B------:R-:W-:Y:S05]  /*89d0*/  BSYNC B1 ;  /* 0x0000000000017941 */ /* 0x000fea0003800000 */
.L_x_145:
        /* <DEDUP_REMOVED lines=12> */
.L_x_148:
[----:B------:R-:W-:Y:S05]  /*8aa0*/  BSYNC B1 ;  /* 0x0000000000017941 */ /* 0x000fea0003800000 */
.L_x_147:
        /* <DEDUP_REMOVED lines=12> */
.L_x_150:
[----:B------:R-:W-:Y:S05]  /*8b70*/  BSYNC B1 ;  /* 0x0000000000017941 */ /* 0x000fea0003800000 */
.L_x_149:
        /* <DEDUP_REMOVED lines=12> */
.L_x_152:
[----:B------:R-:W-:Y:S05]  /*8c40*/  BSYNC B1 ;  /* 0x0000000000017941 */ /* 0x000fea0003800000 */
.L_x_151:
        /* <DEDUP_REMOVED lines=12> */
.L_x_154:
[----:B------:R-:W-:Y:S05]  /*8d10*/  BSYNC B1 ;  /* 0x0000000000017941 */ /* 0x000fea0003800000 */
.L_x_153:
        /* <DEDUP_REMOVED lines=12> */
.L_x_156:
[----:B------:R-:W-:Y:S05]  /*8de0*/  BSYNC B1 ;  /* 0x0000000000017941 */ /* 0x000fea0003800000 */
.L_x_155:
        /* <DEDUP_REMOVED lines=12> */
.L_x_158:
[----:B------:R-:W-:Y:S05]  /*8eb0*/  BSYNC B1 ;  /* 0x0000000000017941 */ /* 0x000fea0003800000 */
.L_x_157:
        /* <DEDUP_REMOVED lines=12> */
.L_x_160:
[----:B------:R-:W-:Y:S05]  /*8f80*/  BSYNC B1 ;  /* 0x0000000000017941 */ /* 0x000fea0003800000 */
.L_x_159:
        /* <DEDUP_REMOVED lines=12> */
.L_x_162:
[----:B------:R-:W-:Y:S05]  /*9050*/  BSYNC B1 ;  /* 0x0000000000017941 */ /* 0x000fea0003800000 */
.L_x_161:
        /* <DEDUP_REMOVED lines=12> */
.L_x_164:
[----:B------:R-:W-:Y:S05]  /*9120*/  BSYNC B1 ;  /* 0x0000000000017941 */ /* 0x000fea0003800000 */
.L_x_163:
        /* <DEDUP_REMOVED lines=12> */
.L_x_166:
[----:B------:R-:W-:Y:S05]  /*91f0*/  BSYNC B1 ;  /* 0x0000000000017941 */ /* 0x000fea0003800000 */
.L_x_165:
        /* <DEDUP_REMOVED lines=12> */
.L_x_168:
[----:B------:R-:W-:Y:S05]  /*92c0*/  BSYNC B1 ;  /* 0x0000000000017941 */ /* 0x000fea0003800000 */
.L_x_167:
        /* <DEDUP_REMOVED lines=12> */
.L_x_170:
[----:B------:R-:W-:Y:S05]  /*9390*/  BSYNC B1 ;  /* 0x0000000000017941 */ /* 0x000fea0003800000 */
.L_x_169:
        /* <DEDUP_REMOVED lines=12> */
.L_x_172:
[----:B------:R-:W-:Y:S05]  /*9460*/  BSYNC B1 ;  /* 0x0000000000017941 */ /* 0x000fea0003800000 */
.L_x_171:
        /* <DEDUP_REMOVED lines=12> */
.L_x_174:
[----:B------:R-:W-:Y:S05]  /*9530*/  BSYNC B1 ;  /* 0x0000000000017941 */ /* 0x000fea0003800000 */
.L_x_173:
        /* <DEDUP_REMOVED lines=12> */
.L_x_176:
[----:B------:R-:W-:Y:S05]  /*9600*/  BSYNC B1 ;  /* 0x0000000000017941 */ /* 0x000fea0003800000 */
.L_x_175:
        /* <DEDUP_REMOVED lines=12> */
.L_x_178:
[----:B------:R-:W-:Y:S05]  /*96d0*/  BSYNC B1 ;  /* 0x0000000000017941 */ /* 0x000fea0003800000 */
.L_x_177:
        /* <DEDUP_REMOVED lines=12> */
.L_x_180:
[----:B------:R-:W-:Y:S05]  /*97a0*/  BSYNC B1 ;  /* 0x0000000000017941 */ /* 0x000fea0003800000 */
.L_x_179:
        /* <DEDUP_REMOVED lines=12> */
.L_x_182:
[----:B------:R-:W-:Y:S05]  /*9870*/  BSYNC B1 ;  /* 0x0000000000017941 */ /* 0x000fea0003800000 */
.L_x_181:
        /* <DEDUP_REMOVED lines=12> */
.L_x_184:
[----:B------:R-:W-:Y:S05]  /*9940*/  BSYNC B1 ;  /* 0x0000000000017941 */ /* 0x000fea0003800000 */
.L_x_183:
        /* <DEDUP_REMOVED lines=12> */
.L_x_186:
[----:B------:R-:W-:Y:S05]  /*9a10*/  BSYNC B1 ;  /* 0x0000000000017941 */ /* 0x000fea0003800000 */
.L_x_185:
        /* <DEDUP_REMOVED lines=12> */
.L_x_188:
[----:B------:R-:W-:Y:S05]  /*9ae0*/  BSYNC B1 ;  /* 0x0000000000017941 */ /* 0x000fea0003800000 */
.L_x_187:
        /* <DEDUP_REMOVED lines=12> */
.L_x_190:
[----:B------:R-:W-:Y:S05]  /*9bb0*/  BSYNC B1 ;  /* 0x0000000000017941 */ /* 0x000fea0003800000 */
.L_x_189:
        /* <DEDUP_REMOVED lines=12> */
.L_x_192:
[----:B------:R-:W-:Y:S05]  /*9c80*/  BSYNC B1 ;  /* 0x0000000000017941 */ /* 0x000fea0003800000 */
.L_x_191:
        /* <DEDUP_REMOVED lines=12> */
.L_x_194:
[----:B------:R-:W-:Y:S05]  /*9d50*/  BSYNC B1 ;  /* 0x0000000000017941 */ /* 0x000fea0003800000 */
.L_x_193:
        /* <DEDUP_REMOVED lines=12> */
.L_x_196:
[----:B------:R-:W-:Y:S05]  /*9e20*/  BSYNC B1 ;  /* 0x0000000000017941 */ /* 0x000fea0003800000 */
.L_x_195:
[----:B-----5:R-:W-:Y:S01]  /*9e30*/  LOP3.LUT R32, R32, 0xff, RZ, 0xc0, !PT ;  /* 0x000000ff20207812 */ /* 0x020fe200078ec0ff */
[----:B------:R-:W-:Y:S01]  /*9e40*/  BSSY B1, `(.L_x_197) ;  /* 0x000000b000017945 */ /* 0x000fe20003800000 */
[----:B------:R-:W-:Y:S02]  /*9e50*/  ISETP.LT.OR P4, PT, R34, 0x99, !P1 ;  /* 0x000000992200780c */ /* 0x000fe40004f81670 */
[----:B------:R-:W-:-:S05]  /*9e60*/  F2FP.F16.E4M3.UNPACK_B R32, R32 ;  /* 0x00000020ff20723e */ /* 0x000fca00020006ff */
[----:B------:R-:W-:-:S05]  /*9e70*/  HADD2.F32 R32, -RZ, R32.H0_H0 ;  /* 0x20000020ff207230 */ /* 0x000fca0000004100 */
[----:B------:R-:W-:-:S04]  /*9e80*/  FMUL R32, R32, UR31 ;  /* 0x0000001f20207c20 */ /* 0x000fc80008400000 */
[----:B------:R-:W-:Y:S01]  /*9e90*/  FFMA R32, R23, UR32, R32 ;  /* 0x0000002017207c23 */ /* 0x000fe20008000020 */
[----:B------:R-:W-:-:S04]  /*9ea0*/  PRMT R23, RZ, 0x7610, R23 ;  /* 0x00007610ff177816 */ /* 0x000fc80000000017 */
[----:B0-----:R-:W-:-:S05]  /*9eb0*/  F2FP.SATFINITE.E4M3.F32.PACK_AB_MERGE_C R33, RZ, R32, RZ ;  /* 0x00000020ff21723e */ /* 0x001fca00048070ff */
[----:B------:R0:W-:Y:S01]  /*9ec0*/  @!P3 STG.E.U8 desc[UR20][R24.64+0x99], R33 ;  /* 0x000099211800b986 */ /* 0x0001e2000c101114 */
[----:B------:R-:W-:Y:S05]  /*9ed0*/  @P4 BRA `(.L_x_198) ;  /* 0x0000000000044947 */ /* 0x000fea0003800000 */
[----:B------:R0:W5:Y:S02]  /*9ee0*/  LDG.E.U8 R23, desc[UR20][R30.64+0x98] ;  /* 0x000098141e177981 */ /* 0x000164000c1e1100 */
.L_x_198:
[----:B------:R-:W-:Y:S05]  /*9ef0*/  BSYNC B1 ;  /* 0x0000000000017941 */ /* 0x000fea0003800000 */
.L_x_197:
        /* <DEDUP_REMOVED lines=8> */
[----:B------:R-:W-:-:S05]  /*9f80*/  F2FP.SATFINITE.E4M3.F32.PACK_AB_MERGE_C R23, RZ, R23, RZ ;  /* 0x00000017ff17723e */ /* 0x000fca00048070ff */
[----:B------:R0:W-:Y:S01]  /*9f90*/  @!P4 STG.E.U8 desc[UR20][R26.64+0x98], R23 ;  /* 0x000098171a00c986 */ /* 0x0001e2000c101114 */
[----:B------:R-:W-:Y:S05]  /*9fa0*/  @P3 BRA `(.L_x_200) ;  /* 0x0000000000043947 */ /* 0x000fea0003800000 */
[----:B------:R0:W5:Y:S02]  /*9fb0*/  LDG.E.U8 R22, desc[UR20][R30.64+0x99] ;  /* 0x000099141e167981 */ /* 0x000164000c1e1100 */
.L_x_200:
[----:B------:R-:W-:Y:S05]  /*9fc0*/  BSYNC B1 ;  /* 0x0000000000017941 */ /* 0x000fea0003800000 */
.L_x_199:
        /* <DEDUP_REMOVED lines=12> */
.L_x_202:
[----:B------:R-:W-:Y:S05]  /*a090*/  BSYNC B1 ;  /* 0x0000000000017941 */ /* 0x000fea0003800000 */
.L_x_201:
        /* <DEDUP_REMOVED lines=12> */
.L_x_204:
[----:B------:R-:W-:Y:S05]  /*a160*/  BSYNC B1 ;  /* 0x0000000000017941 */ /* 0x000fea0003800000 */
.L_x_203:
        /* <DEDUP_REMOVED lines=12> */
.L_x_206:
[----:B------:R-:W-:Y:S05]  /*a230*/  BSYNC B1 ;  /* 0x0000000000017941 */ /* 0x000fea0003800000 */
.L_x_205:
        /* <DEDUP_REMOVED lines=12> */
.L_x_208:
[----:B------:R-:W-:Y:S05]  /*a300*/  BSYNC B1 ;  /* 0x0000000000017941 */ /* 0x000fea0003800000 */
.L_x_207:
        /* <DEDUP_REMOVED lines=12> */
.L_x_210:
[----:B------:R-:W-:Y:S05]  /*a3d0*/  BSYNC B1 ;  /* 0x0000000000017941 */ /* 0x000fea0003800000 */
.L_x_209:
        /* <DEDUP_REMOVED lines=12> */
.L_x_212:
[----:B------:R-:W-:Y:S05]  /*a4a0*/  BSYNC B1 ;  /* 0x0000000000017941 */ /* 0x000fea0003800000 */
.L_x_211:
        /* <DEDUP_REMOVED lines=12> */
.L_x_214:
[----:B------:R-:W-:Y:S05]  /*a570*/  BSYNC B1 ;  /* 0x0000000000017941 */ /* 0x000fea0003800000 */
.L_x_213:
        /* <DEDUP_REMOVED lines=12> */
.L_x_216:
[----:B------:R-:W-:Y:S05]  /*a640*/  BSYNC B1 ;  /* 0x0000000000017941 */ /* 0x000fea0003800000 */
.L_x_215:
        /* <DEDUP_REMOVED lines=12> */
.L_x_218:
[----:B------:R-:W-:Y:S05]  /*a710*/  BSYNC B1 ;  /* 0x0000000000017941 */ /* 0x000fea0003800000 */
.L_x_217:
        /* <DEDUP_REMOVED lines=12> */
.L_x_220:
[----:B------:R-:W-:Y:S05]  /*a7e0*/  BSYNC B1 ;  /* 0x0000000000017941 */ /* 0x000fea0003800000 */
.L_x_219:
        /* <DEDUP_REMOVED lines=12> */
.L_x_222:
[----:B------:R-:W-:Y:S05]  /*a8b0*/  BSYNC B1 ;  /* 0x0000000000017941 */ /* 0x000fea0003800000 */
.L_x_221:
        /* <DEDUP_REMOVED lines=12> */
.L_x_224:
[----:B------:R-:W-:Y:S05]  /*a980*/  BSYNC B1 ;  /* 0x0000000000017941 */ /* 0x000fea0003800000 */
.L_x_223:
        /* <DEDUP_REMOVED lines=12> */
.L_x_226:
[----:B------:R-:W-:Y:S05]  /*aa50*/  BSYNC B1 ;  /* 0x0000000000017941 */ /* 0x000fea0003800000 */
.L_x_225:
        /* <DEDUP_REMOVED lines=12> */
.L_x_228:
[----:B------:R-:W-:Y:S05]  /*ab20*/  BSYNC B1 ;  /* 0x0000000000017941 */ /* 0x000fea0003800000 */
.L_x_227:
        /* <DEDUP_REMOVED lines=12> */
.L_x_230:
[----:B------:R-:W-:Y:S05]  /*abf0*/  BSYNC B1 ;  /* 0x0000000000017941 */ /* 0x000fea0003800000 */
.L_x_229:
        /* <DEDUP_REMOVED lines=12> */
.L_x_232:
[----:B------:R-:W-:Y:S05]  /*acc0*/  BSYNC B1 ;  /* 0x0000000000017941 */ /* 0x000fea0003800000 */
.L_x_231:
        /* <DEDUP_REMOVED lines=12> */
.L_x_234:
[----:B------:R-:W-:Y:S05]  /*ad90*/  BSYNC B1 ;  /* 0x0000000000017941 */ /* 0x000fea0003800000 */
.L_x_233:
        /* <DEDUP_REMOVED lines=12> */
.L_x_236:
[----:B------:R-:W-:Y:S05]  /*ae60*/  BSYNC B1 ;  /* 0x0000000000017941 */ /* 0x000fea0003800000 */
.L_x_235:
        /* <DEDUP_REMOVED lines=12> */
.L_x_238:
[----:B------:R-:W-:Y:S05]  /*af30*/  BSYNC B1 ;  /* 0x0000000000017941 */ /* 0x000fea0003800000 */
.L_x_237:
        /* <DEDUP_REMOVED lines=12> */
.L_x_240:
[----:B------:R-:W-:Y:S05]  /*b000*/  BSYNC B1 ;  /* 0x0000000000017941 */ /* 0x000fea0003800000 */
.L_x_239:
[----:B-----5:R-:W-:Y:S01]  /*b010*/  LOP3.LUT R2, R2, 0xff, RZ, 0xc0, !PT ;  /* 0x000000ff02027812 */ /* 0x020fe200078ec0ff */
[----:B------:R-:W-:Y:S01]  /*b020*/  BSSY B1, `(.L_x_241) ;  /* 0x000000b000017945 */ /* 0x000fe20003800000 */
[----:B------:R-:W-:Y:S02]  /*b030*/  ISETP.LT.OR P4, PT, R34, 0xc9, !P0 ;  /* 0x000000c92200780c */ /* 0x000fe40004781670 */
[----:B------:R-:W-:-:S05]  /*b040*/  F2FP.F16.E4M3.UNPACK_B R2, R2 ;  /* 0x00000002ff02723e */ /* 0x000fca00020006ff */
[----:B------:R-:W-:-:S05]  /*b050*/  HADD2.F32 R2, -RZ, R2.H0_H0 ;  /* 0x20000002ff027230 */ /* 0x000fca0000004100 */
[----:B0-----:R-:W-:-:S04]  /*b060*/  FMUL R3, R2, UR31 ;  /* 0x0000001f02037c20 */ /* 0x001fc80008400000 */
[----:B------:R-:W-:Y:S01]  /*b070*/  FFMA R3, R0, UR32, R3 ;  /* 0x0000002000037c23 */ /* 0x000fe20008000003 */
[----:B------:R-:W-:-:S04]  /*b080*/  PRMT R0, RZ, 0x7610, R0 ;  /* 0x00007610ff007816 */ /* 0x000fc80000000000 */
[----:B------:R-:W-:-:S05]  /*b090*/  F2FP.SATFINITE.E4M3.F32.PACK_AB_MERGE_C R3, RZ, R3, RZ ;  /* 0x00000003ff03723e */ /* 0x000fca00048070ff */
[----:B------:R0:W-:Y:S01]  /*b0a0*/  @!P3 STG.E.U8 desc[UR20][R26.64+0xc1], R3 ;  /* 0x0000c1031a00b986 */ /* 0x0001e2000c101114 */
[----:B------:R-:W-:Y:S05]  /*b0b0*/  @P4 BRA `(.L_x_242) ;  /* 0x0000000000044947 */ /* 0x000fea0003800000 */
[----:B------:R0:W5:Y:S02]  /*b0c0*/  LDG.E.U8 R0, desc[UR20][R28.64+0xc8] ;  /* 0x0000c8141c007981 */ /* 0x000164000c1e1100 */
.L_x_242:
[----:B------:R-:W-:Y:S05]  /*b0d0*/  BSYNC B1 ;  /* 0x0000000000017941 */ /* 0x000fea0003800000 */
.L_x_241:
[----:B------:R-:W2:Y:S01]  /*b0e0*/  LDL.LU R2, [R1] ;  /* 0x0000000001027983 */ /* 0x000ea20000300800 */
[----:B-----5:R-:W-:Y:S01]  /*b0f0*/  LOP3.LUT R0, R0, 0xff, RZ, 0xc0, !PT ;  /* 0x000000ff00007812 */ /* 0x020fe200078ec0ff */
[----:B------:R-:W-:Y:S01]  /*b100*/  BSSY B1, `(.L_x_243) ;  /* 0x000000b000017945 */ /* 0x000fe20003800000 */
[----:B------:R-:W-:Y:S02]  /*b110*/  ISETP.LT.OR P3, PT, R34, 0xca, !P0 ;  /* 0x000000ca2200780c */ /* 0x000fe40004761670 */
[----:B------:R-:W-:-:S05]  /*b120*/  F2FP.F16.E4M3.UNPACK_B R0, R0 ;  /* 0x00000000ff00723e */ /* 0x000fca00020006ff */
[----:B------:R-:W-:-:S05]  /*b130*/  HADD2.F32 R0, -RZ, R0.H0_H0 ;  /* 0x20000000ff007230 */ /* 0x000fca0000004100 */
[----:B------:R-:W-:-:S04]  /*b140*/  FMUL R0, R0, UR31 ;  /* 0x0000001f00007c20 */ /* 0x000fc80008400000 */
[----:B--2---:R-:W-:-:S05]  /*b150*/  FFMA R0, R2, UR32, R0 ;  /* 0x0000002002007c23 */ /* 0x004fca0008000000 */
[----:B0-----:R-:W-:Y:S02]  /*b160*/  F2FP.SATFINITE.E4M3.F32.PACK_AB_MERGE_C R3, RZ, R0, RZ ;  /* 0x00000000ff03723e */ /* 0x001fe400048070ff */
[----:B------:R-:W-:-:S03]  /*b170*/  PRMT R0, RZ, 0x7610, R0 ;  /* 0x00007610ff007816 */ /* 0x000fc60000000000 */
[----:B------:R0:W-:Y:S01]  /*b180*/  @!P4 STG.E.U8 desc[UR20][R24.64+0xc8], R3 ;  /* 0x0000c8031800c986 */ /* 0x0001e2000c101114 */
[----:B------:R-:W-:Y:S05]  /*b190*/  @P3 BRA `(.L_x_244) ;  /* 0x0000000000043947 */ /* 0x000fea0003800000 */
[----:B------:R2:W5:Y:S02]  /*b1a0*/  LDG.E.U8 R0, desc[UR20][R28.64+0xc9] ;  /* 0x0000c9141c007981 */ /* 0x000564000c1e1100 */
.L_x_244:
[----:B------:R-:W-:Y:S05]  /*b1b0*/  BSYNC B1 ;  /* 0x0000000000017941 */ /* 0x000fea0003800000 */
.L_x_243:
[----:B------:R-:W3:Y:S01]  /*b1c0*/  LDL.LU R2, [R1+0x4] ;  /* 0x0000040001027983 */ /* 0x000ee20000300800 */
[----:B-----5:R-:W-:Y:S01]  /*b1d0*/  LOP3.LUT R0, R0, 0xff, RZ, 0xc0, !PT ;  /* 0x000000ff00007812 */ /* 0x020fe200078ec0ff */
[----:B------:R-:W-:Y:S01]  /*b1e0*/  BSSY B1, `(.L_x_245) ;  /* 0x000000b000017945 */ /* 0x000fe20003800000 */
[----:B------:R-:W-:Y:S02]  /*b1f0*/  ISETP.LT.OR P4, PT, R34, 0xc9, !P1 ;  /* 0x000000c92200780c */ /* 0x000fe40004f81670 */
[----:B------:R-:W-:-:S05]  /*b200*/  F2FP.F16.E4M3.UNPACK_B R0, R0 ;  /* 0x00000000ff00723e */ /* 0x000fca00020006ff */
[----:B------:R-:W-:-:S05]  /*b210*/  HADD2.F32 R0, -RZ, R0.H0_H0 ;  /* 0x20000000ff007230 */ /* 0x000fca0000004100 */
[----:B------:R-:W-:-:S04]  /*b220*/  FMUL R0, R0, UR31 ;  /* 0x0000001f00007c20 */ /* 0x000fc80008400000 */
[----:B---3--:R-:W-:-:S05]  /*b230*/  FFMA R0, R2, UR32, R0 ;  /* 0x0000002002007c23 */ /* 0x008fca0008000000 */
[----:B0-----:R-:W-:Y:S02]  /*b240*/  F2FP.SATFINITE.E4M3.F32.PACK_AB_MERGE_C R3, RZ, R0, RZ ;  /* 0x00000000ff03723e */ /* 0x001fe400048070ff */
[----:B------:R-:W-:-:S03]  /*b250*/  PRMT R0, RZ, 0x7610, R0 ;  /* 0x00007610ff007816 */ /* 0x000fc60000000000 */
[----:B------:R0:W-:Y:S01]  /*b260*/  @!P3 STG.E.U8 desc[UR20][R24.64+0xc9], R3 ;  /* 0x0000c9031800b986 */ /* 0x0001e2000c101114 */
[----:B------:R-:W-:Y:S05]  /*b270*/  @P4 BRA `(.L_x_246) ;  /* 0x0000000000044947 */ /* 0x000fea0003800000 */
[----:B------:R3:W5:Y:S02]  /*b280*/  LDG.E.U8 R0, desc[UR20][R30.64+0xc8] ;  /* 0x0000c8141e007981 */ /* 0x000764000c1e1100 */
.L_x_246:
[----:B------:R-:W-:Y:S05]  /*b290*/  BSYNC B1 ;  /* 0x0000000000017941 */ /* 0x000fea0003800000 */
.L_x_245:
[----:B------:R-:W2:Y:S01]  /*b2a0*/  LDL.LU R2, [R1+0x8] ;  /* 0x0000080001027983 */ /* 0x000ea20000300800 */
        /* <DEDUP_REMOVED lines=12> */
.L_x_248:
[----:B------:R-:W-:Y:S05]  /*b370*/  BSYNC B1 ;  /* 0x0000000000017941 */ /* 0x000fea0003800000 */
.L_x_247:
        /* <DEDUP_REMOVED lines=13> */
.L_x_250:
[----:B------:R-:W-:Y:S05]  /*b450*/  BSYNC B1 ;  /* 0x0000000000017941 */ /* 0x000fea0003800000 */
.L_x_249:
        /* <DEDUP_REMOVED lines=13> */
.L_x_252:
[----:B------:R-:W-:Y:S05]  /*b530*/  BSYNC B1 ;  /* 0x0000000000017941 */ /* 0x000fea0003800000 */
.L_x_251:
        /* <DEDUP_REMOVED lines=13> */
.L_x_254:
[----:B------:R-:W-:Y:S05]  /*b610*/  BSYNC B1 ;  /* 0x0000000000017941 */ /* 0x000fea0003800000 */
.L_x_253:
        /* <DEDUP_REMOVED lines=13> */
.L_x_256:
[----:B------:R-:W-:Y:S05]  /*b6f0*/  BSYNC B1 ;  /* 0x0000000000017941 */ /* 0x000fea0003800000 */
.L_x_255:
        /* <DEDUP_REMOVED lines=13> */
.L_x_258:
[----:B------:R-:W-:Y:S05]  /*b7d0*/  BSYNC B1 ;  /* 0x0000000000017941 */ /* 0x000fea0003800000 */
.L_x_257:
        /* <DEDUP_REMOVED lines=13> */
.L_x_260:
[----:B------:R-:W-:Y:S05]  /*b8b0*/  BSYNC B1 ;  /* 0x0000000000017941 */ /* 0x000fea0003800000 */
.L_x_259:
        /* <DEDUP_REMOVED lines=13> */
.L_x_262:
[----:B------:R-:W-:Y:S05]  /*b990*/  BSYNC B1 ;  /* 0x0000000000017941 */ /* 0x000fea0003800000 */
.L_x_261:
        /* <DEDUP_REMOVED lines=13> */
.L_x_264:
[----:B------:R-:W-:Y:S05]  /*ba70*/  BSYNC B1 ;  /* 0x0000000000017941 */ /* 0x000fea0003800000 */
.L_x_263:
        /* <DEDUP_REMOVED lines=13> */
.L_x_266:
[----:B------:R-:W-:Y:S05]  /*bb50*/  BSYNC B1 ;  /* 0x0000000000017941 */ /* 0x000fea0003800000 */
.L_x_265:
        /* <DEDUP_REMOVED lines=13> */
.L_x_268:
[----:B------:R-:W-:Y:S05]  /*bc30*/  BSYNC B1 ;  /* 0x0000000000017941 */ /* 0x000fea0003800000 */
.L_x_267:
        /* <DEDUP_REMOVED lines=13> */
.L_x_270:
[----:B------:R-:W-:Y:S05]  /*bd10*/  BSYNC B1 ;  /* 0x0000000000017941 */ /* 0x000fea0003800000 */
.L_x_269:
        /* <DEDUP_REMOVED lines=13> */
.L_x_272:
[----:B------:R-:W-:Y:S05]  /*bdf0*/  BSYNC B1 ;  /* 0x0000000000017941 */ /* 0x000fea0003800000 */
.L_x_271:
        /* <DEDUP_REMOVED lines=13> */
.L_x_274:
[----:B------:R-:W-:Y:S05]  /*bed0*/  BSYNC B1 ;  /* 0x0000000000017941 */ /* 0x000fea0003800000 */
.L_x_273:
        /* <DEDUP_REMOVED lines=13> */
.L_x_276:
[----:B------:R-:W-:Y:S05]  /*bfb0*/  BSYNC B1 ;  /* 0x0000000000017941 */ /* 0x000fea0003800000 */
.L_x_275:
        /* <DEDUP_REMOVED lines=13> */
.L_x_278:
[----:B------:R-:W-:Y:S05]  /*c090*/  BSYNC B1 ;  /* 0x0000000000017941 */ /* 0x000fea0003800000 */
.L_x_277:
        /* <DEDUP_REMOVED lines=13> */
.L_x_280:
[----:B------:R-:W-:Y:S05]  /*c170*/  BSYNC B1 ;  /* 0x0000000000017941 */ /* 0x000fea0003800000 */
.L_x_279:
        /* <DEDUP_REMOVED lines=13> */
.L_x_282:
[----:B------:R-:W-:Y:S05]  /*c250*/  BSYNC B1 ;  /* 0x0000000000017941 */ /* 0x000fea0003800000 */
.L_x_281:
        /* <DEDUP_REMOVED lines=13> */
.L_x_284:
[----:B------:R-:W-:Y:S05]  /*c330*/  BSYNC B1 ;  /* 0x0000000000017941 */ /* 0x000fea0003800000 */
.L_x_283:
        /* <DEDUP_REMOVED lines=13> */
.L_x_286:
[----:B------:R-:W-:Y:S05]  /*c410*/  BSYNC B1 ;  /* 0x0000000000017941 */ /* 0x000fea0003800000 */
.L_x_285:
        /* <DEDUP_REMOVED lines=13> */
.L_x_288:
[----:B------:R-:W-:Y:S05]  /*c4f0*/  BSYNC B1 ;  /* 0x0000000000017941 */ /* 0x000fea0003800000 */
.L_x_287:
        /* <DEDUP_REMOVED lines=13> */
.L_x_290:
[----:B------:R-:W-:Y:S05]  /*c5d0*/  BSYNC B1 ;  /* 0x0000000000017941 */ /* 0x000fea0003800000 */
.L_x_289:
        /* <DEDUP_REMOVED lines=13> */
.L_x_292:
[----:B------:R-:W-:Y:S05]  /*c6b0*/  BSYNC B1 ;  /* 0x0000000000017941 */ /* 0x000fea0003800000 */
.L_x_291:
        /* <DEDUP_REMOVED lines=13> */
.L_x_294:
[----:B------:R-:W-:Y:S05]  /*c790*/  BSYNC B1 ;  /* 0x0000000000017941 */ /* 0x000fea0003800000 */
.L_x_293:
        /* <DEDUP_REMOVED lines=13> */
.L_x_296:
[----:B------:R-:W-:Y:S05]  /*c870*/  BSYNC B1 ;  /* 0x0000000000017941 */ /* 0x000fea0003800000 */
.L_x_295:
[----:B------:R-:W-:Y:S05]  /*c880*/  @P1 BRA `(.L_x_297) ;  /* 0x00000020009c1947 */ /* 0x000fea0003800000 */
[----:B------:R-:W2:Y:S01]  /*c890*/  LDL.LU R2, [R1+0x6c] ;  /* 0x00006c0001027983 */ /* 0x000ea20000300800 */
[----:B-----5:R-:W-:-:S04]  /*c8a0*/  LOP3.LUT R0, R0, 0xff, RZ, 0xc0, !PT ;  /* 0x000000ff00007812 */ /* 0x020fc800078ec0ff */
[----:B------:R-:W-:-:S05]  /*c8b0*/  F2FP.F16.E4M3.UNPACK_B R0, R0 ;  /* 0x00000000ff00723e */ /* 0x000fca00020006ff */
[----:B------:R-:W-:-:S05]  /*c8c0*/  HADD2.F32 R0, -RZ, R0.H0_H0 ;  /* 0x20000000ff007230 */ /* 0x000fca0000004100 */
[----:B------:R-:W-:-:S04]  /*c8d0*/  FMUL R0, R0, UR31 ;  /* 0x0000001f00007c20 */ /* 0x000fc80008400000 */
[----:B--2---:R-:W-:-:S05]  /*c8e0*/  FFMA R0, R2, UR32, R0 ;  /* 0x0000002002007c23 */ /* 0x004fca0008000000 */
[----:B0-----:R-:W-:-:S05]  /*c8f0*/  F2FP.SATFINITE.E4M3.F32.PACK_AB_MERGE_C R3, RZ, R0, RZ ;  /* 0x00000000ff03723e */ /* 0x001fca00048070ff */
[----:B------:R0:W-:Y:S01]  /*c900*/  STG.E.U8 desc[UR20][R26.64+0xf9], R3 ;  /* 0x0000f9031a007986 */ /* 0x0001e2000c101114 */
[----:B------:R-:W-:Y:S05]  /*c910*/  BRA `(.L_x_297) ;  /* 0x0000002000787947 */ /* 0x000fea0003800000 */
.L_x_40:
[----:B------:R-:W-:Y:S01]  /*c920*/  ISETP.GE.AND P1, PT, R39, 0x1, PT ;  /* 0x000000012700780c */ /* 0x000fe20003f26270 */
[----:B------:R-:W-:Y:S01]  /*c930*/  FMUL R228, R228, UR32 ;  /* 0x00000020e4e47c20 */ /* 0x000fe20008400000 */
[----:B------:R-:W-:Y:S01]  /*c940*/  FMUL R227, R227, UR32 ;  /* 0x00000020e3e37c20 */ /* 0x000fe20008400000 */
[----:B------:R-:W-:Y:S01]  /*c950*/  ISETP.GE.AND P0, PT, R39, 0x9, PT ;  /* 0x000000092700780c */ /* 0x000fe20003f06270 */
[----:B------:R-:W-:Y:S01]  /*c960*/  FMUL R226, R226, UR32 ;  /* 0x00000020e2e27c20 */ /* 0x000fe20008400000 */
[C---:B------:R-:W-:Y:S02]  /*c970*/  ISETP.LT.OR P4, PT, R34.reuse, 0x1, !P1 ;  /* 0x000000012200780c */ /* 0x040fe40004f81670 */
[----:B------:R-:W-:Y:S02]  /*c980*/  ISETP.LT.OR P5, PT, R34, 0x2, !P1 ;  /* 0x000000022200780c */ /* 0x000fe40004fa1670 */
[----:B------:R-:W-:Y:S02]  /*c990*/  F2FP.SATFINITE.E4M3.F32.PACK_AB_MERGE_C R29, RZ, R228, RZ ;  /* 0x000000e4ff1d723e */ /* 0x000fe400048070ff */
[----:B------:R-:W-:-:S02]  /*c9a0*/  F2FP.SATFINITE.E4M3.F32.PACK_AB_MERGE_C R227, RZ, R227, RZ ;  /* 0x000000e3ffe3723e */ /* 0x000fc400048070ff */
[----:B------:R-:W-:Y:S01]  /*c9b0*/  ISETP.LT.OR P3, PT, R34, 0x1, !P0 ;  /* 0x000000012200780c */ /* 0x000fe20004761670 */
[----:B------:R-:W-:-:S04]  /*c9c0*/  FMUL R225, R225, UR32 ;  /* 0x00000020e1e17c20 */ /* 0x000fc80008400000 */
[----:B------:R2:W-:Y:S01]  /*c9d0*/  @!P4 STG.E.U8 desc[UR20][R24.64], R29 ;  /* 0x0000001d1800c986 */ /* 0x0005e2000c101114 */
[----:B------:R-:W-:-:S03]  /*c9e0*/  ISETP.LT.OR P4, PT, R34, 0x2, !P0 ;  /* 0x000000022200780c */ /* 0x000fc60004781670 */
[----:B------:R3:W-:Y:S01]  /*c9f0*/  @!P5 STG.E.U8 desc[UR20][R24.64+0x1], R227 ;  /* 0x000001e31800d986 */ /* 0x0007e2000c101114 */
[----:B------:R-:W-:Y:S01]  /*ca00*/  ISETP.LT.OR P5, PT, R34, 0x9, !P1 ;  /* 0x000000092200780c */ /* 0x000fe20004fa1670 */
[----:B------:R-:W-:Y:S01]  /*ca10*/  FMUL R224, R224, UR32 ;  /* 0x00000020e0e07c20 */ /* 0x000fe20008400000 */
[----:B------:R-:W-:Y:S01]  /*ca20*/  ISETP.LT.OR P6, PT, R34, 0xa, !P1 ;  /* 0x0000000a2200780c */ /* 0x000fe20004fc1670 */
[----:B------:R-:W-:Y:S01]  /*ca30*/  FMUL R223, R223, UR32 ;  /* 0x00000020dfdf7c20 */ /* 0x000fe20008400000 */
[----:B------:R-:W-:Y:S02]  /*ca40*/  F2FP.SATFINITE.E4M3.F32.PACK_AB_MERGE_C R31, RZ, R226, RZ ;  /* 0x000000e2ff1f723e */ /* 0x000fe400048070ff */
[----:B------:R-:W-:Y:S02]  /*ca50*/  F2FP.SATFINITE.E4M3.F32.PACK_AB_MERGE_C R225, RZ, R225, RZ ;  /* 0x000000e1ffe1723e */ /* 0x000fe400048070ff */
[----:B--2---:R-:W-:Y:S01]  /*ca60*/  F2FP.SATFINITE.E4M3.F32.PACK_AB_MERGE_C R29, RZ, R224, RZ ;  /* 0x000000e0ff1d723e */ /* 0x004fe200048070ff */
[----:B------:R-:W-:Y:S01]  /*ca70*/  @!P3 STG.E.U8 desc[UR20][R26.64], R31 ;  /* 0x0000001f1a00b986 */ /* 0x000fe2000c101114 */
[----:B------:R-:W-:-:S02]  /*ca80*/  F2FP.SATFINITE.E4M3.F32.PACK_AB_MERGE_C R223, RZ, R223, RZ ;  /* 0x000000dfffdf723e */ /* 0x000fc400048070ff */
[C---:B------:R-:W-:Y:S01]  /*ca90*/  ISETP.LT.OR P3, PT, R34.reuse, 0x9, !P0 ;  /* 0x000000092200780c */ /* 0x040fe20004761670 */
[----:B------:R-:W-:Y:S01]  /*caa0*/  @!P4 STG.E.U8 desc[UR20][R26.64+0x1], R225 ;  /* 0x000001e11a00c986 */ /* 0x000fe2000c101114 */
[----:B------:R-:W-:-:S03]  /*cab0*/  ISETP.LT.OR P4, PT, R34, 0xa, !P0 ;  /* 0x0000000a2200780c */ /* 0x000fc60004781670 */
[----:B------:R2:W-:Y:S01]  /*cac0*/  @!P5 STG.E.U8 desc[UR20][R24.64+0x8], R29 ;  /* 0x0000081d1800d986 */ /* 0x0005e2000c101114 */
[----:B------:R-:W-:Y:S01]  /*cad0*/  ISETP.LT.OR P5, PT, R34, 0x11, !P1 ;  /* 0x000000112200780c */ /* 0x000fe20004fa1670 */
[----:B------:R-:W-:Y:S01]  /*cae0*/  FMUL R222, R222, UR32 ;  /* 0x00000020dede7c20 */ /* 0x000fe20008400000 */
[----:B------:R-:W-:Y:S01]  /*caf0*/  FMUL R221, R221, UR32 ;  /* 0x00000020dddd7c20 */ /* 0x000fe20008400000 */
[----:B------:R-:W-:Y:S01]  /*cb00*/  FMUL R220, R220, UR32 ;  /* 0x00000020dcdc7c20 */ /* 0x000fe20008400000 */
[----:B------:R-:W-:Y:S01]  /*cb10*/  @!P6 STG.E.U8 desc[UR20][R24.64+0x9], R223 ;  /* 0x000009df1800e986 */ /* 0x000fe2000c101114 */
[----:B------:R-:W-:Y:S01]  /*cb20*/  ISETP.LT.OR P6, PT, R34, 0x12, !P1 ;  /* 0x000000122200780c */ /* 0x000fe20004fc1670 */
[----:B------:R-:W-:Y:S01]  /*cb30*/  FMUL R219, R219, UR32 ;  /* 0x00000020dbdb7c20 */ /* 0x000fe20008400000 */
[----:B------:R-:W-:Y:S01]  /*cb40*/  F2FP.SATFINITE.E4M3.F32.PACK_AB_MERGE_C R33, RZ, R222, RZ ;  /* 0x000000deff21723e */ /* 0x000fe200048070ff */
[----:B---3--:R-:W3:Y:S01]  /*cb50*/  LDL.LU R227, [R1+0x8] ;  /* 0x0000080001e37983 */ /* 0x008ee20000300800 */
[----:B------:R-:W-:-:S02]  /*cb60*/  F2FP.SATFINITE.E4M3.F32.PACK_AB_MERGE_C R221, RZ, R221, RZ ;  /* 0x000000ddffdd723e */ /* 0x000fc400048070ff */
[----:B--2---:R-:W-:Y:S01]  /*cb70*/  F2FP.SATFINITE.E4M3.F32.PACK_AB_MERGE_C R29, RZ, R220, RZ ;  /* 0x000000dcff1d723e */ /* 0x004fe200048070ff */
[----:B------:R-:W2:Y:S04]  /*cb80*/  LDL.LU R226, [R1+0x4] ;  /* 0x0000040001e27983 */ /* 0x000ea80000300800 */
[----:B------:R-:W4:Y:S01]  /*cb90*/  LDL.LU R224, [R1] ;  /* 0x0000000001e07983 */ /* 0x000f220000300800 */
[----:B------:R-:W-:-:S03]  /*cba0*/  F2FP.SATFINITE.E4M3.F32.PACK_AB_MERGE_C R219, RZ, R219, RZ ;  /* 0x000000dbffdb723e */ /* 0x000fc600048070ff */
[----:B------:R-:W-:Y:S01]  /*cbb0*/  @!P3 STG.E.U8 desc[UR20][R26.64+0x8], R33 ;  /* 0x000008211a00b986 */ /* 0x000fe2000c101114 */
[----:B------:R-:W-:-:S03]  /*cbc0*/  ISETP.LT.OR P3, PT, R34, 0x11, !P0 ;  /* 0x000000112200780c */ /* 0x000fc60004761670 */
        /* <DEDUP_REMOVED lines=11> */
[----:B------:R-:W-:Y:S01]  /*cc80*/  FMUL R214, R214, UR32 ;  /* 0x00000020d6d67c20 */ /* 0x000fe20008400000 */
[----:B------:R-:W-:Y:S01]  /*cc90*/  F2FP.SATFINITE.E4M3.F32.PACK_AB_MERGE_C R217, RZ, R217, RZ ;  /* 0x000000d9ffd9723e */ /* 0x000fe200048070ff */
[----:B------:R-:W-:Y:S01]  /*cca0*/  FMUL R213, R213, UR32 ;  /* 0x00000020d5d57c20 */ /* 0x000fe20008400000 */
[----:B0-----:R-:W-:Y:S01]  /*ccb0*/  F2FP.SATFINITE.E4M3.F32.PACK_AB_MERGE_C R29, RZ, R216, RZ ;  /* 0x000000d8ff1d723e */ /* 0x001fe200048070ff */
[----:B------:R-:W-:Y:S01]  /*ccc0*/  @!P3 STG.E.U8 desc[UR20][R26.64+0x10], R31 ;  /* 0x0000101f1a00b986 */ /* 0x000fe2000c101114 */
[----:B------:R-:W-:-:S02]  /*ccd0*/  F2FP.SATFINITE.E4M3.F32.PACK_AB_MERGE_C R215, RZ, R215, RZ ;  /* 0x000000d7ffd7723e */ /* 0x000fc400048070ff */
[C---:B------:R-:W-:Y:S01]  /*cce0*/  ISETP.LT.OR P3, PT, R34.reuse, 0x19, !P0 ;  /* 0x000000192200780c */ /* 0x040fe20004761670 */
[----:B------:R-:W-:Y:S01]  /*ccf0*/  @!P4 STG.E.U8 desc[UR20][R26.64+0x11], R217 ;  /* 0x000011d91a00c986 */ /* 0x000fe2000c101114 */
[----:B------:R-:W-:-:S03]  /*cd00*/  ISETP.LT.OR P4, PT, R34, 0x1a, !P0 ;  /* 0x0000001a2200780c */ /* 0x000fc60004781670 */
[----:B------:R0:W-:Y:S01]  /*cd10*/  @!P5 STG.E.U8 desc[UR20][R24.64+0x18], R29 ;  /* 0x0000181d1800d986 */ /* 0x0001e2000c101114 */
[----:B------:R-:W-:Y:S01]  /*cd20*/  ISETP.LT.OR P5, PT, R34, 0x21, !P1 ;  /* 0x000000212200780c */ /* 0x000fe20004fa1670 */
[----:B------:R-:W-:Y:S02]  /*cd30*/  FMUL R212, R212, UR32 ;  /* 0x00000020d4d47c20 */ /* 0x000fe40008400000 */
[----:B------:R-:W-:Y:S01]  /*cd40*/  @!P6 STG.E.U8 desc[UR20][R24.64+0x19], R215 ;  /* 0x000019d71800e986 */ /* 0x000fe2000c101114 */
[----:B------:R-:W-:Y:S01]  /*cd50*/  ISETP.LT.OR P6, PT, R34, 0x22, !P1 ;  /* 0x000000222200780c */ /* 0x000fe20004fc1670 */
[----:B------:R-:W-:Y:S01]  /*cd60*/  FMUL R211, R211, UR32 ;  /* 0x00000020d3d37c20 */ /* 0x000fe20008400000 */
[----:B------:R-:W-:Y:S01]  /*cd70*/  F2FP.SATFINITE.E4M3.F32.PACK_AB_MERGE_C R33, RZ, R214, RZ ;  /* 0x000000d6ff21723e */ /* 0x000fe200048070ff */
[----:B------:R-:W-:Y:S01]  /*cd80*/  FMUL R210, R210, UR32 ;  /* 0x00000020d2d27c20 */ /* 0x000fe20008400000 */
[----:B------:R-:W-:Y:S01]  /*cd90*/  F2FP.SATFINITE.E4M3.F32.PACK_AB_MERGE_C R213, RZ, R213, RZ ;  /* 0x000000d5ffd5723e */ /* 0x000fe200048070ff */
[----:B------:R-:W-:Y:S01]  /*cda0*/  FMUL R209, R209, UR32 ;  /* 0x00000020d1d17c20 */ /* 0x000fe20008400000 */
        /* <DEDUP_REMOVED lines=8> */
[----:B------:R-:W-:-:S03]  /*ce30*/  ISETP.LT.OR P5, PT, R34, 0x29, !P1 ;  /* 0x000000292200780c */ /* 0x000fc60004fa1670 */
        /* <DEDUP_REMOVED lines=240> */
[----:B------:R1:W-:Y:S01]  /*dd40*/  @!P6 STG.E.U8 desc[UR20][R24.64+0x99], R23 ;  /* 0x000099171800e986 */ /* 0x0003e2000c101114 */
        /* <DEDUP_REMOVED lines=11> */
[----:B------:R0:W-:Y:S01]  /*de00*/  @!P4 STG.E.U8 desc[UR20][R26.64+0x99], R21 ;  /* 0x000099151a00c986 */ /* 0x0001e2000c101114 */
[----:B------:R-:W-:-:S03]  /*de10*/  ISETP.LT.OR P4, PT, R34, 0xa2, !P0 ;  /* 0x000000a22200780c */ /* 0x000fc60004781670 */
[----:B------:R-:W-:Y:S01]  /*de20*/  @!P5 STG.E.U8 desc[UR20][R24.64+0xa0], R29 ;  /* 0x0000a01d1800d986 */ /* 0x000fe2000c101114 */
[----:B------:R-:W-:-:S03]  /*de30*/  ISETP.LT.OR P5, PT, R34, 0xa9, !P1 ;  /* 0x000000a92200780c */ /* 0x000fc60004fa1670 */
[----:B------:R3:W-:Y:S01]  /*de40*/  @!P6 STG.E.U8 desc[UR20][R24.64+0xa1], R19 ;  /* 0x0000a1131800e986 */ /* 0x0007e2000c101114 */
[----:B------:R-:W-:Y:S01]  /*de50*/  ISETP.LT.OR P6, PT, R34, 0xaa, !P1 ;  /* 0x000000aa2200780c */ /* 0x000fe20004fc1670 */
[----:B------:R-:W-:Y:S01]  /*de60*/  FMUL R15, R15, UR32 ;  /* 0x000000200f0f7c20 */ /* 0x000fe20008400000 */
[----:B-1----:R-:W-:Y:S01]  /*de70*/  F2FP.SATFINITE.E4M3.F32.PACK_AB_MERGE_C R23, RZ, R18, RZ ;  /* 0x00000012ff17723e */ /* 0x002fe200048070ff */
[----:B------:R-:W-:Y:S01]  /*de80*/  FMUL R14, R14, UR32 ;  /* 0x000000200e0e7c20 */ /* 0x000fe20008400000 */
[----:B------:R-:W-:Y:S01]  /*de90*/  F2FP.SATFINITE.E4M3.F32.PACK_AB_MERGE_C R17, RZ, R17, RZ ;  /* 0x00000011ff11723e */ /* 0x000fe200048070ff */
[----:B------:R-:W-:Y:S01]  /*dea0*/  FMUL R13, R13, UR32 ;  /* 0x000000200d0d7c20 */ /* 0x000fe20008400000 */
[----:B0-----:R-:W-:Y:S01]  /*deb0*/  F2FP.SATFINITE.E4M3.F32.PACK_AB_MERGE_C R21, RZ, R16, RZ ;  /* 0x00000010ff15723e */ /* 0x001fe200048070ff */
[----:B------:R-:W-:Y:S01]  /*dec0*/  @!P3 STG.E.U8 desc[UR20][R26.64+0xa0], R23 ;  /* 0x0000a0171a00b986 */ /* 0x000fe2000c101114 */
[----:B------:R-:W-:Y:S02]  /*ded0*/  F2FP.SATFINITE.E4M3.F32.PACK_AB_MERGE_C R15, RZ, R15, RZ ;  /* 0x0000000fff0f723e */ /* 0x000fe400048070ff */
[C---:B------:R-:W-:Y:S01]  /*dee0*/  ISETP.LT.OR P3, PT, R34.reuse, 0xa9, !P0 ;  /* 0x000000a92200780c */ /* 0x040fe20004761670 */
[----:B------:R-:W-:Y:S01]  /*def0*/  @!P4 STG.E.U8 desc[UR20][R26.64+0xa1], R17 ;  /* 0x0000a1111a00c986 */ /* 0x000fe2000c101114 */
[----:B------:R-:W-:-:S03]  /*df00*/  ISETP.LT.OR P4, PT, R34, 0xaa, !P0 ;  /* 0x000000aa2200780c */ /* 0x000fc60004781670 */
[----:B------:R-:W-:Y:S01]  /*df10*/  @!P5 STG.E.U8 desc[UR20][R24.64+0xa8], R21 ;  /* 0x0000a8151800d986 */ /* 0x000fe2000c101114 */
[----:B------:R-:W-:Y:S01]  /*df20*/  ISETP.LT.OR P5, PT, R34, 0xb1, !P1 ;  /* 0x000000b12200780c */ /* 0x000fe20004fa1670 */
[----:B------:R-:W-:Y:S02]  /*df30*/  FMUL R12, R12, UR32 ;  /* 0x000000200c0c7c20 */ /* 0x000fe40008400000 */
[----:B------:R0:W-:Y:S01]  /*df40*/  @!P6 STG.E.U8 desc[UR20][R24.64+0xa9], R15 ;  /* 0x0000a90f1800e986 */ /* 0x0001e2000c101114 */
[----:B------:R-:W-:Y:S01]  /*df50*/  ISETP.LT.OR P6, PT, R34, 0xb2, !P1 ;  /* 0x000000b22200780c */ /* 0x000fe20004fc1670 */
[----:B------:R-:W-:Y:S01]  /*df60*/  FMUL R11, R11, UR32 ;  /* 0x000000200b0b7c20 */ /* 0x000fe20008400000 */
[----:B---3--:R-:W-:Y:S01]  /*df70*/  F2FP.SATFINITE.E4M3.F32.PACK_AB_MERGE_C R19, RZ, R14, RZ ;  /* 0x0000000eff13723e */ /* 0x008fe200048070ff */
[----:B------:R-:W3:Y:S01]  /*df80*/  LDL.LU R223, [R1+0x18] ;  /* 0x0000180001df7983 */ /* 0x000ee20000300800 */
[----:B------:R-:W-:Y:S02]  /*df90*/  F2FP.SATFINITE.E4M3.F32.PACK_AB_MERGE_C R13, RZ, R13, RZ ;  /* 0x0000000dff0d723e */ /* 0x000fe400048070ff */
[----:B------:R-:W-:Y:S01]  /*dfa0*/  F2FP.SATFINITE.E4M3.F32.PACK_AB_MERGE_C R11, RZ, R11, RZ ;  /* 0x0000000bff0b723e */ /* 0x000fe200048070ff */
[----:B------:R-:W-:Y:S01]  /*dfb0*/  @!P3 STG.E.U8 desc[UR20][R26.64+0xa8], R19 ;  /* 0x0000a8131a00b986 */ /* 0x000fe2000c101114 */
[----:B0-----:R-:W-:-:S03]  /*dfc0*/  F2FP.SATFINITE.E4M3.F32.PACK_AB_MERGE_C R15, RZ, R12, RZ ;  /* 0x0000000cff0f723e */ /* 0x001fc600048070ff */
[----:B------:R0:W-:Y:S01]  /*dfd0*/  @!P4 STG.E.U8 desc[UR20][R26.64+0xa9], R13 ;  /* 0x0000a90d1a00c986 */ /* 0x0001e2000c101114 */
[C---:B------:R-:W-:Y:S02]  /*dfe0*/  ISETP.LT.OR P3, PT, R34.reuse, 0xb1, !P0 ;  /* 0x000000b12200780c */ /* 0x040fe40004761670 */
[C---:B------:R-:W-:Y:S01]  /*dff0*/  ISETP.LT.OR P4, PT, R34.reuse, 0xb2, !P0 ;  /* 0x000000b22200780c */ /* 0x040fe20004781670 */
[----:B------:R-:W-:Y:S01]  /*e000*/  @!P5 STG.E.U8 desc[UR20][R24.64+0xb0], R15 ;  /* 0x0000b00f1800d986 */ /* 0x000fe2000c101114 */
[----:B------:R-:W-:Y:S01]  /*e010*/  ISETP.LT.OR P5, PT, R34, 0xb9, !P1 ;  /* 0x000000b92200780c */ /* 0x000fe20004fa1670 */
[----:B------:R-:W-:Y:S01]  /*e020*/  FMUL R10, R10, UR32 ;  /* 0x000000200a0a7c20 */ /* 0x000fe20008400000 */
[----:B------:R-:W-:Y:S01]  /*e030*/  FMUL R9, R9, UR32 ;  /* 0x0000002009097c20 */ /* 0x000fe20008400000 */
[----:B------:R-:W3:Y:S01]  /*e040*/  LDL.LU R222, [R1+0x14] ;  /* 0x0000140001de7983 */ /* 0x000ee20000300800 */
[----:B------:R-:W-:-:S03]  /*e050*/  FMUL R8, R8, UR32 ;  /* 0x0000002008087c20 */ /* 0x000fc60008400000 */
[----:B------:R-:W3:Y:S01]  /*e060*/  LDL.LU R220, [R1+0x10] ;  /* 0x0000100001dc7983 */ /* 0x000ee20000300800 */
[----:B------:R-:W-:-:S03]  /*e070*/  F2FP.SATFINITE.E4M3.F32.PACK_AB_MERGE_C R17, RZ, R10, RZ ;  /* 0x0000000aff11723e */ /* 0x000fc600048070ff */
[----:B------:R-:W3:Y:S01]  /*e080*/  LDL.LU R221, [R1+0xc] ;  /* 0x00000c0001dd7983 */ /* 0x000ee20000300800 */
[----:B------:R-:W-:Y:S01]  /*e090*/  F2FP.SATFINITE.E4M3.F32.PACK_AB_MERGE_C R9, RZ, R9, RZ ;  /* 0x00000009ff09723e */ /* 0x000fe200048070ff */
[----:B------:R-:W-:Y:S01]  /*e0a0*/  FMUL R7, R7, UR32 ;  /* 0x0000002007077c20 */ /* 0x000fe20008400000 */
[----:B0-----:R-:W-:Y:S01]  /*e0b0*/  F2FP.SATFINITE.E4M3.F32.PACK_AB_MERGE_C R13, RZ, R8, RZ ;  /* 0x00000008ff0d723e */ /* 0x001fe200048070ff */
[----:B------:R0:W-:Y:S01]  /*e0c0*/  @!P6 STG.E.U8 desc[UR20][R24.64+0xb1], R11 ;  /* 0x0000b10b1800e986 */ /* 0x0001e2000c101114 */
[----:B------:R-:W-:Y:S01]  /*e0d0*/  ISETP.LT.OR P6, PT, R34, 0xba, !P1 ;  /* 0x000000ba2200780c */ /* 0x000fe20004fc1670 */
[----:B-----5:R-:W-:Y:S01]  /*e0e0*/  FMUL R2, R2, UR32 ;  /* 0x0000002002027c20 */ /* 0x020fe20008400000 */
[----:B------:R-:W-:Y:S01]  /*e0f0*/  F2FP.SATFINITE.E4M3.F32.PACK_AB_MERGE_C R7, RZ, R7, RZ ;  /* 0x00000007ff07723e */ /* 0x000fe200048070ff */
[----:B------:R-:W-:Y:S01]  /*e100*/  @!P3 STG.E.U8 desc[UR20][R26.64+0xb0], R17 ;  /* 0x0000b0111a00b986 */ /* 0x000fe2000c101114 */
[----:B------:R-:W-:Y:S01]  /*e110*/  FMUL R3, R3, UR32 ;  /* 0x0000002003037c20 */ /* 0x000fe20008400000 */
[----:B------:R-:W-:Y:S01]  /*e120*/  FMUL R4, R4, UR32 ;  /* 0x0000002004047c20 */ /* 0x000fe20008400000 */
[C---:B------:R-:W-:Y:S01]  /*e130*/  ISETP.LT.OR P3, PT, R34.reuse, 0xb9, !P0 ;  /* 0x000000b92200780c */ /* 0x040fe20004761670 */
[----:B------:R1:W-:Y:S01]  /*e140*/  @!P4 STG.E.U8 desc[UR20][R26.64+0xb1], R9 ;  /* 0x0000b1091a00c986 */ /* 0x0003e2000c101114 */
[----:B------:R-:W-:Y:S01]  /*e150*/  ISETP.LT.OR P4, PT, R34, 0xba, !P0 ;  /* 0x000000ba2200780c */ /* 0x000fe20004781670 */
[----:B------:R-:W-:Y:S01]  /*e160*/  FMUL R6, R6, UR32 ;  /* 0x0000002006067c20 */ /* 0x000fe20008400000 */
[----:B------:R-:W-:Y:S01]  /*e170*/  FMUL R5, R5, UR32 ;  /* 0x0000002005057c20 */ /* 0x000fe20008400000 */
[----:B------:R2:W-:Y:S01]  /*e180*/  @!P5 STG.E.U8 desc[UR20][R24.64+0xb8], R13 ;  /* 0x0000b80d1800d986 */ /* 0x0005e2000c101114 */
[----:B------:R-:W-:Y:S01]  /*e190*/  ISETP.LT.OR P5, PT, R34, 0xc1, !P1 ;  /* 0x000000c12200780c */ /* 0x000fe20004fa1670 */
[----:B------:R-:W-:Y:S01]  /*e1a0*/  FMUL R0, R0, UR32 ;  /* 0x0000002000007c20 */ /* 0x000fe20008400000 */
[----:B0-----:R-:W-:Y:S01]  /*e1b0*/  F2FP.SATFINITE.E4M3.F32.PACK_AB_MERGE_C R11, RZ, R6, RZ ;  /* 0x00000006ff0b723e */ /* 0x001fe200048070ff */
[----:B------:R-:W3:Y:S01]  /*e1c0*/  LDL.LU R225, [R1+0x1c] ;  /* 0x00001c0001e17983 */ /* 0x000ee20000300800 */
[----:B------:R-:W-:-:S03]  /*e1d0*/  F2FP.SATFINITE.E4M3.F32.PACK_AB_MERGE_C R5, RZ, R5, RZ ;  /* 0x00000005ff05723e */ /* 0x000fc600048070ff */
[----:B------:R0:W-:Y:S01]  /*e1e0*/  @!P6 STG.E.U8 desc[UR20][R24.64+0xb9], R7 ;  /* 0x0000b9071800e986 */ /* 0x0001e2000c101114 */
[----:B-1----:R-:W-:Y:S01]  /*e1f0*/  F2FP.SATFINITE.E4M3.F32.PACK_AB_MERGE_C R9, RZ, R4, RZ ;  /* 0x00000004ff09723e */ /* 0x002fe200048070ff */
[----:B------:R-:W-:Y:S01]  /*e200*/  FMUL R4, R227, UR32 ;  /* 0x00000020e3047c20 */ /* 0x000fe20008400000 */
[----:B------:R-:W-:Y:S01]  /*e210*/  ISETP.LT.OR P6, PT, R34, 0xc2, !P1 ;  /* 0x000000c22200780c */ /* 0x000fe20004fc1670 */
[----:B------:R-:W-:Y:S01]  /*e220*/  @!P3 STG.E.U8 desc[UR20][R26.64+0xb8], R11 ;  /* 0x0000b80b1a00b986 */ /* 0x000fe2000c101114 */
[----:B--2---:R-:W-:Y:S01]  /*e230*/  F2FP.SATFINITE.E4M3.F32.PACK_AB_MERGE_C R13, RZ, R2, RZ ;  /* 0x00000002ff0d723e */ /* 0x004fe200048070ff */
[----:B----4-:R-:W-:Y:S01]  /*e240*/  FMUL R2, R224, UR32 ;  /* 0x00000020e0027c20 */ /* 0x010fe20008400000 */
[----:B------:R-:W-:Y:S01]  /*e250*/  ISETP.LT.OR P3, PT, R34, 0xc1, !P0 ;  /* 0x000000c12200780c */ /* 0x000fe20004761670 */
[----:B------:R-:W2:Y:S01]  /*e260*/  LDL.LU R224, [R1+0x20] ;  /* 0x0000200001e07983 */ /* 0x000ea20000300800 */
[----:B0-----:R-:W-:Y:S01]  /*e270*/  F2FP.SATFINITE.E4M3.F32.PACK_AB_MERGE_C R7, RZ, R3, RZ ;  /* 0x00000003ff07723e */ /* 0x001fe200048070ff */
[----:B------:R-:W-:-:S02]  /*e280*/  FMUL R3, R226, UR32 ;  /* 0x00000020e2037c20 */ /* 0x000fc40008400000 */
[----:B------:R0:W-:Y:S01]  /*e290*/  @!P4 STG.E.U8 desc[UR20][R26.64+0xb9], R5 ;  /* 0x0000b9051a00c986 */ /* 0x0001e2000c101114 */
[----:B------:R-:W-:-:S03]  /*e2a0*/  ISETP.LT.OR P4, PT, R34, 0xc2, !P0 ;  /* 0x000000c22200780c */ /* 0x000fc60004781670 */
[----:B------:R-:W4:Y:S04]  /*e2b0*/  LDL.LU R226, [R1+0x24] ;  /* 0x0000240001e27983 */ /* 0x000f280000300800 */
[----:B------:R-:W4:Y:S04]  /*e2c0*/  LDL.LU R227, [R1+0x28] ;  /* 0x0000280001e37983 */ /* 0x000f280000300800 */
[----:B------:R-:W-:Y:S01]  /*e2d0*/  @!P5 STG.E.U8 desc[UR20][R24.64+0xc0], R9 ;  /* 0x0000c0091800d986 */ /* 0x000fe2000c101114 */
[C---:B------:R-:W-:Y:S02]  /*e2e0*/  ISETP.LT.OR P5, PT, R34.reuse, 0xc9, !P1 ;  /* 0x000000c92200780c */ /* 0x040fe40004fa1670 */
[----:B0-----:R-:W-:Y:S01]  /*e2f0*/  F2FP.SATFINITE.E4M3.F32.PACK_AB_MERGE_C R5, RZ, R0, RZ ;  /* 0x00000000ff05723e */ /* 0x001fe200048070ff */
[----:B------:R0:W-:Y:S01]  /*e300*/  @!P6 STG.E.U8 desc[UR20][R24.64+0xc1], R7 ;  /* 0x0000c1071800e986 */ /* 0x0001e2000c101114 */
[----:B------:R-:W-:-:S03]  /*e310*/  ISETP.LT.OR P6, PT, R34, 0xca, !P1 ;  /* 0x000000ca2200780c */ /* 0x000fc60004fc1670 */
[----:B------:R-:W-:Y:S01]  /*e320*/  @!P3 STG.E.U8 desc[UR20][R26.64+0xc0], R13 ;  /* 0x0000c00d1a00b986 */ /* 0x000fe2000c101114 */
[----:B------:R-:W-:-:S03]  /*e330*/  ISETP.LT.OR P3, PT, R34, 0xc9, !P0 ;  /* 0x000000c92200780c */ /* 0x000fc60004761670 */
[----:B------:R1:W-:Y:S01]  /*e340*/  @!P4 STG.E.U8 desc[UR20][R26.64+0xc1], R5 ;  /* 0x0000c1051a00c986 */ /* 0x0003e2000c101114 */
[----:B0-----:R-:W-:Y:S02]  /*e350*/  F2FP.SATFINITE.E4M3.F32.PACK_AB_MERGE_C R7, RZ, R2, RZ ;  /* 0x00000002ff07723e */ /* 0x001fe400048070ff */
[----:B------:R-:W-:-:S03]  /*e360*/  ISETP.LT.OR P4, PT, R34, 0xca, !P0 ;  /* 0x000000ca2200780c */ /* 0x000fc60004781670 */
[----:B------:R0:W-:Y:S01]  /*e370*/  @!P5 STG.E.U8 desc[UR20][R24.64+0xc8], R7 ;  /* 0x0000c8071800d986 */ /* 0x0001e2000c101114 */
[----:B------:R-:W-:Y:S02]  /*e380*/  ISETP.LT.OR P5, PT, R34, 0xd1, !P1 ;  /* 0x000000d12200780c */ /* 0x000fe40004fa1670 */
[----:B------:R-:W-:Y:S02]  /*e390*/  F2FP.SATFINITE.E4M3.F32.PACK_AB_MERGE_C R9, RZ, R3, RZ ;  /* 0x00000003ff09723e */ /* 0x000fe400048070ff */
[----:B------:R-:W-:-:S03]  /*e3a0*/  F2FP.SATFINITE.E4M3.F32.PACK_AB_MERGE_C R11, RZ, R4, RZ ;  /* 0x00000004ff0b723e */ /* 0x000fc600048070ff */
[----:B------:R0:W-:Y:S04]  /*e3b0*/  @!P6 STG.E.U8 desc[UR20][R24.64+0xc9], R9 ;  /* 0x0000c9091800e986 */ /* 0x0001e8000c101114 */
[----:B------:R-:W-:Y:S01]  /*e3c0*/  @!P3 STG.E.U8 desc[UR20][R26.64+0xc8], R11 ;  /* 0x0000c80b1a00b986 */ /* 0x000fe2000c101114 */
[----:B---3--:R-:W-:Y:S01]  /*e3d0*/  FMUL R2, R220, UR32 ;  /* 0x00000020dc027c20 */ /* 0x008fe20008400000 */
[----:B------:R-:W-:Y:S02]  /*e3e0*/  FMUL R0, R221, UR32 ;  /* 0x00000020dd007c20 */ /* 0x000fe40008400000 */
[----:B------:R-:W3:Y:S03]  /*e3f0*/  LDL.LU R221, [R1+0x2c] ;  /* 0x00002c0001dd7983 */ /* 0x000ee60000300800 */
[----:B-1----:R-:W-:Y:S01]  /*e400*/  F2FP.SATFINITE.E4M3.F32.PACK_AB_MERGE_C R5, RZ, R0, RZ ;  /* 0x00000000ff05723e */ /* 0x002fe200048070ff */
[----:B------:R-:W3:Y:S01]  /*e410*/  LDL.LU R220, [R1+0x30] ;  /* 0x0000300001dc7983 */ /* 0x000ee20000300800 */
[----:B------:R-:W-:Y:S01]  /*e420*/  FMUL R0, R223, UR32 ;  /* 0x00000020df007c20 */ /* 0x000fe20008400000 */
[----:B------:R-:W-:Y:S01]  /*e430*/  FMUL R3, R222, UR32 ;  /* 0x00000020de037c20 */ /* 0x000fe20008400000 */
[----:B0-----:R-:W-:Y:S01]  /*e440*/  F2FP.SATFINITE.E4M3.F32.PACK_AB_MERGE_C R7, RZ, R2, RZ ;  /* 0x00000002ff07723e */ /* 0x001fe200048070ff */
[----:B------:R-:W3:Y:S02]  /*e450*/  LDL.LU R222, [R1+0x34] ;  /* 0x0000340001de7983 */ /* 0x000ee40000300800 */
[----:B------:R-:W-:-:S02]  /*e460*/  F2FP.SATFINITE.E4M3.F32.PACK_AB_MERGE_C R13, RZ, R0, RZ ;  /* 0x00000000ff0d723e */ /* 0x000fc400048070ff */
[----:B------:R-:W3:Y:S01]  /*e470*/  LDL.LU R223, [R1+0x38] ;  /* 0x0000380001df7983 */ /* 0x000ee20000300800 */
[----:B------:R-:W-:Y:S01]  /*e480*/  F2FP.SATFINITE.E4M3.F32.PACK_AB_MERGE_C R9, RZ, R3, RZ ;  /* 0x00000003ff09723e */ /* 0x000fe200048070ff */
[----:B------:R-:W-:Y:S02]  /*e490*/  FMUL R2, R225, UR32 ;  /* 0x00000020e1027c20 */ /* 0x000fe40008400000 */
[----:B------:R-:W3:Y:S04]  /*e4a0*/  LDL.LU R225, [R1+0x3c] ;  /* 0x00003c0001e17983 */ /* 0x000ee80000300800 */
[----:B------:R-:W-:Y:S01]  /*e4b0*/  @!P4 STG.E.U8 desc[UR20][R26.64+0xc9], R5 ;  /* 0x0000c9051a00c986 */ /* 0x000fe2000c101114 */
[----:B--2---:R-:W-:-:S03]  /*e4c0*/  FMUL R0, R224, UR32 ;  /* 0x00000020e0007c20 */ /* 0x004fc60008400000 */
[----:B------:R0:W-:Y:S04]  /*e4d0*/  @!P5 STG.E.U8 desc[UR20][R24.64+0xd0], R7 ;  /* 0x0000d0071800d986 */ /* 0x0001e8000c101114 */
[----:B------:R-:W2:Y:S01]  /*e4e0*/  LDL.LU R224, [R1+0x40] ;  /* 0x0000400001e07983 */ /* 0x000ea20000300800 */
[----:B----4-:R-:W-:-:S03]  /*e4f0*/  FMUL R3, R226, UR32 ;  /* 0x00000020e2037c20 */ /* 0x010fc60008400000 */
[----:B------:R-:W4:Y:S01]  /*e500*/  LDL.LU R226, [R1+0x44] ;  /* 0x0000440001e27983 */ /* 0x000f220000300800 */
[----:B0-----:R-:W-:Y:S01]  /*e510*/  F2FP.SATFINITE.E4M3.F32.PACK_AB_MERGE_C R7, RZ, R0, RZ ;  /* 0x00000000ff07723e */ /* 0x001fe200048070ff */
[----:B------:R-:W-:Y:S02]  /*e520*/  FMUL R0, R227, UR32 ;  /* 0x00000020e3007c20 */ /* 0x000fe40008400000 */
[----:B------:R-:W4:Y:S01]  /*e530*/  LDL.LU R227, [R1+0x48] ;  /* 0x0000480001e37983 */ /* 0x000f220000300800 */
[C---:B------:R-:W-:Y:S02]  /*e540*/  ISETP.LT.OR P6, PT, R34.reuse, 0xd2, !P1 ;  /* 0x000000d22200780c */ /* 0x040fe40004fc1670 */
[C---:B------:R-:W-:Y:S01]  /*e550*/  ISETP.LT.OR P4, PT, R34.reuse, 0xd2, !P0 ;  /* 0x000000d22200780c */ /* 0x040fe20004781670 */
[----:B------:R-:W4:Y:S01]  /*e560*/  LDL.LU R219, [R1+0x4c] ;  /* 0x00004c0001db7983 */ /* 0x000f220000300800 */
[----:B------:R-:W-:Y:S02]  /*e570*/  F2FP.SATFINITE.E4M3.F32.PACK_AB_MERGE_C R5, RZ, R2, RZ ;  /* 0x00000002ff05723e */ /* 0x000fe400048070ff */
[----:B------:R-:W-:-:S02]  /*e580*/  ISETP.LT.OR P3, PT, R34, 0xd1, !P0 ;  /* 0x000000d12200780c */ /* 0x000fc40004761670 */
[----:B------:R-:W-:Y:S02]  /*e590*/  ISETP.LT.OR P5, PT, R34, 0xd9, !P1 ;  /* 0x000000d92200780c */ /* 0x000fe40004fa1670 */
[----:B------:R-:W-:-:S03]  /*e5a0*/  F2FP.SATFINITE.E4M3.F32.PACK_AB_MERGE_C R11, RZ, R0, RZ ;  /* 0x00000000ff0b723e */ /* 0x000fc600048070ff */
[----:B------:R0:W-:Y:S01]  /*e5b0*/  @!P6 STG.E.U8 desc[UR20][R24.64+0xd1], R9 ;  /* 0x0000d1091800e986 */ /* 0x0001e2000c101114 */
[----:B------:R-:W-:-:S03]  /*e5c0*/  ISETP.LT.OR P6, PT, R34, 0xda, !P1 ;  /* 0x000000da2200780c */ /* 0x000fc60004fc1670 */
[----:B------:R1:W-:Y:S01]  /*e5d0*/  @!P4 STG.E.U8 desc[UR20][R26.64+0xd1], R5 ;  /* 0x0000d1051a00c986 */ /* 0x0003e2000c101114 */
[----:B------:R-:W-:-:S03]  /*e5e0*/  ISETP.LT.OR P4, PT, R34, 0xda, !P0 ;  /* 0x000000da2200780c */ /* 0x000fc60004781670 */
[----:B------:R-:W-:Y:S01]  /*e5f0*/  @!P3 STG.E.U8 desc[UR20][R26.64+0xd0], R13 ;  /* 0x0000d00d1a00b986 */ /* 0x000fe2000c101114 */
[----:B0-----:R-:W-:-:S03]  /*e600*/  F2FP.SATFINITE.E4M3.F32.PACK_AB_MERGE_C R9, RZ, R3, RZ ;  /* 0x00000003ff09723e */ /* 0x001fc600048070ff */
[----:B------:R0:W-:Y:S04]  /*e610*/  @!P5 STG.E.U8 desc[UR20][R24.64+0xd8], R7 ;  /* 0x0000d8071800d986 */ /* 0x0001e8000c101114 */
[----:B------:R0:W-:Y:S01]  /*e620*/  @!P6 STG.E.U8 desc[UR20][R24.64+0xd9], R9 ;  /* 0x0000d9091800e986 */ /* 0x0001e2000c101114 */
[----:B---3--:R-:W-:-:S03]  /*e630*/  FMUL R0, R221, UR32 ;  /* 0x00000020dd007c20 */ /* 0x008fc60008400000 */
[----:B------:R-:W3:Y:S01]  /*e640*/  LDL.LU R221, [R1+0x50] ;  /* 0x0000500001dd7983 */ /* 0x000ee20000300800 */
[----:B------:R-:W-:-:S03]  /*e650*/  FMUL R2, R220, UR32 ;  /* 0x00000020dc027c20 */ /* 0x000fc60008400000 */
[----:B------:R-:W3:Y:S01]  /*e660*/  LDL.LU R220, [R1+0x54] ;  /* 0x0000540001dc7983 */ /* 0x000ee20000300800 */
[----:B-1----:R-:W-:Y:S01]  /*e670*/  F2FP.SATFINITE.E4M3.F32.PACK_AB_MERGE_C R5, RZ, R0, RZ ;  /* 0x00000000ff05723e */ /* 0x002fe200048070ff */
[----:B------:R-:W-:Y:S02]  /*e680*/  FMUL R3, R222, UR32 ;  /* 0x00000020de037c20 */ /* 0x000fe40008400000 */
[----:B------:R-:W3:Y:S01]  /*e690*/  LDL.LU R222, [R1+0x58] ;  /* 0x0000580001de7983 */ /* 0x000ee20000300800 */
[----:B0-----:R-:W-:Y:S01]  /*e6a0*/  F2FP.SATFINITE.E4M3.F32.PACK_AB_MERGE_C R7, RZ, R2, RZ ;  /* 0x00000002ff07723e */ /* 0x001fe200048070ff */
[----:B------:R-:W-:Y:S01]  /*e6b0*/  FMUL R4, R223, UR32 ;  /* 0x00000020df047c20 */ /* 0x000fe20008400000 */
[----:B------:R-:W-:Y:S01]  /*e6c0*/  F2FP.SATFINITE.E4M3.F32.PACK_AB_MERGE_C R9, RZ, R3, RZ ;  /* 0x00000003ff09723e */ /* 0x000fe200048070ff */
[----:B------:R-:W3:Y:S01]  /*e6d0*/  LDL.LU R223, [R1+0x5c] ;  /* 0x00005c0001df7983 */ /* 0x000ee20000300800 */
[----:B------:R-:W-:-:S03]  /*e6e0*/  FMUL R0, R225, UR32 ;  /* 0x00000020e1007c20 */ /* 0x000fc60008400000 */
[----:B------:R0:W-:Y:S04]  /*e6f0*/  @!P4 STG.E.U8 desc[UR20][R26.64+0xd9], R5 ;  /* 0x0000d9051a00c986 */ /* 0x0001e8000c101114 */
[----:B------:R-:W3:Y:S01]  /*e700*/  LDL.LU R225, [R1+0x60] ;  /* 0x0000600001e17983 */ /* 0x000ee20000300800 */
[----:B0-----:R-:W-:Y:S01]  /*e710*/  F2FP.SATFINITE.E4M3.F32.PACK_AB_MERGE_C R5, RZ, R0, RZ ;  /* 0x00000000ff05723e */ /* 0x001fe200048070ff */
[----:B--2---:R-:W-:Y:S02]  /*e720*/  FMUL R2, R224, UR32 ;  /* 0x00000020e0027c20 */ /* 0x004fe40008400000 */
[----:B------:R-:W2:Y:S01]  /*e730*/  LDL.LU R224, [R1+0x64] ;  /* 0x0000640001e07983 */ /* 0x000ea20000300800 */
[----:B----4-:R-:W-:-:S03]  /*e740*/  FMUL R3, R226, UR32 ;  /* 0x00000020e2037c20 */ /* 0x010fc60008400000 */
[----:B------:R-:W4:Y:S01]  /*e750*/  LDL.LU R226, [R1+0x68] ;  /* 0x0000680001e27983 */ /* 0x000f220000300800 */
[----:B------:R-:W-:-:S03]  /*e760*/  FMUL R0, R227, UR32 ;  /* 0x00000020e3007c20 */ /* 0x000fc60008400000 */
[----:B------:R-:W4:Y:S01]  /*e770*/  LDL.LU R227, [R1+0x6c] ;  /* 0x00006c0001e37983 */ /* 0x000f220000300800 */
[C---:B------:R-:W-:Y:S02]  /*e780*/  ISETP.LT.OR P3, PT, R34.reuse, 0xd9, !P0 ;  /* 0x000000d92200780c */ /* 0x040fe40004761670 */
[C---:B------:R-:W-:Y:S02]  /*e790*/  ISETP.LT.OR P5, PT, R34.reuse, 0xe1, !P1 ;  /* 0x000000e12200780c */ /* 0x040fe40004fa1670 */
[C---:B------:R-:W-:Y:S02]  /*e7a0*/  ISETP.LT.OR P6, PT, R34.reuse, 0xe2, !P1 ;  /* 0x000000e22200780c */ /* 0x040fe40004fc1670 */
[----:B------:R-:W-:-:S07]  /*e7b0*/  ISETP.LT.OR P4, PT, R34, 0xe2, !P0 ;  /* 0x000000e22200780c */ /* 0x000fce0004781670 */
[----:B------:R-:W-:Y:S01]  /*e7c0*/  @!P3 STG.E.U8 desc[UR20][R26.64+0xd8], R11 ;  /* 0x0000d80b1a00b986 */ /* 0x000fe2000c101114 */
[----:B------:R-:W-:-:S03]  /*e7d0*/  ISETP.LT.OR P3, PT, R34, 0xe1, !P0 ;  /* 0x000000e12200780c */ /* 0x000fc60004761670 */
[----:B------:R0:W-:Y:S01]  /*e7e0*/  @!P5 STG.E.U8 desc[UR20][R24.64+0xe0], R7 ;  /* 0x0000e0071800d986 */ /* 0x0001e2000c101114 */
[----:B------:R-:W-:-:S03]  /*e7f0*/  ISETP.LT.OR P5, PT, R34, 0xe9, !P1 ;  /* 0x000000e92200780c */ /* 0x000fc60004fa1670 */
[----:B------:R1:W-:Y:S01]  /*e800*/  @!P6 STG.E.U8 desc[UR20][R24.64+0xe1], R9 ;  /* 0x0000e1091800e986 */ /* 0x0003e2000c101114 */
[----:B------:R-:W-:Y:S02]  /*e810*/  ISETP.LT.OR P6, PT, R34, 0xea, !P1 ;  /* 0x000000ea2200780c */ /* 0x000fe40004fc1670 */
[----:B------:R-:W-:Y:S01]  /*e820*/  F2FP.SATFINITE.E4M3.F32.PACK_AB_MERGE_C R13, RZ, R4, RZ ;  /* 0x00000004ff0d723e */ /* 0x000fe200048070ff */
[----:B------:R1:W-:Y:S01]  /*e830*/  @!P4 STG.E.U8 desc[UR20][R26.64+0xe1], R5 ;  /* 0x0000e1051a00c986 */ /* 0x0003e2000c101114 */
[----:B0-----:R-:W-:-:S03]  /*e840*/  F2FP.SATFINITE.E4M3.F32.PACK_AB_MERGE_C R7, RZ, R2, RZ ;  /* 0x00000002ff07723e */ /* 0x001fc600048070ff */
[----:B------:R-:W-:Y:S01]  /*e850*/  @!P3 STG.E.U8 desc[UR20][R26.64+0xe0], R13 ;  /* 0x0000e00d1a00b986 */ /* 0x000fe2000c101114 */
[----:B-1----:R-:W-:-:S03]  /*e860*/  F2FP.SATFINITE.E4M3.F32.PACK_AB_MERGE_C R9, RZ, R3, RZ ;  /* 0x00000003ff09723e */ /* 0x002fc600048070ff */
[----:B------:R0:W-:Y:S01]  /*e870*/  @!P5 STG.E.U8 desc[UR20][R24.64+0xe8], R7 ;  /* 0x0000e8071800d986 */ /* 0x0001e2000c101114 */
[C---:B------:R-:W-:Y:S02]  /*e880*/  ISETP.LT.OR P3, PT, R34.reuse, 0xe9, !P0 ;  /* 0x000000e92200780c */ /* 0x040fe40004761670 */
[C---:B------:R-:W-:Y:S01]  /*e890*/  ISETP.LT.OR P4, PT, R34.reuse, 0xea, !P0 ;  /* 0x000000ea2200780c */ /* 0x040fe20004781670 */
[----:B------:R1:W-:Y:S01]  /*e8a0*/  @!P6 STG.E.U8 desc[UR20][R24.64+0xe9], R9 ;  /* 0x0000e9091800e986 */ /* 0x0003e2000c101114 */
[C---:B------:R-:W-:Y:S01]  /*e8b0*/  ISETP.LT.OR P5, PT, R34.reuse, 0xf1, !P1 ;  /* 0x000000f12200780c */ /* 0x040fe20004fa1670 */
[----:B------:R-:W-:Y:S01]  /*e8c0*/  FMUL R2, R219, UR32 ;  /* 0x00000020db027c20 */ /* 0x000fe20008400000 */
[----:B------:R-:W-:Y:S02]  /*e8d0*/  ISETP.LT.OR P6, PT, R34, 0xf2, !P1 ;  /* 0x000000f22200780c */ /* 0x000fe40004fc1670 */
[----:B------:R-:W-:Y:S02]  /*e8e0*/  F2FP.SATFINITE.E4M3.F32.PACK_AB_MERGE_C R11, RZ, R0, RZ ;  /* 0x00000000ff0b723e */ /* 0x000fe400048070ff */
[----:B------:R-:W-:-:S03]  /*e8f0*/  F2FP.SATFINITE.E4M3.F32.PACK_AB_MERGE_C R5, RZ, R2, RZ ;  /* 0x00000002ff05723e */ /* 0x000fc600048070ff */
[----:B------:R-:W-:Y:S01]  /*e900*/  @!P3 STG.E.U8 desc[UR20][R26.64+0xe8], R11 ;  /* 0x0000e80b1a00b986 */ /* 0x000fe2000c101114 */
[----:B------:R-:W-:-:S03]  /*e910*/  ISETP.LT.OR P3, PT, R34, 0xf1, !P0 ;  /* 0x000000f12200780c */ /* 0x000fc60004761670 */
[----:B------:R-:W-:Y:S01]  /*e920*/  @!P4 STG.E.U8 desc[UR20][R26.64+0xe9], R5 ;  /* 0x0000e9051a00c986 */ /* 0x000fe2000c101114 */
[C---:B------:R-:W-:Y:S02]  /*e930*/  ISETP.LT.OR P4, PT, R34.reuse, 0xf9, !P1 ;  /* 0x000000f92200780c */ /* 0x040fe40004f81670 */
[----:B------:R-:W-:Y:S01]  /*e940*/  ISETP.LT.OR P1, PT, R34, 0xfa, !P1 ;  /* 0x000000fa2200780c */ /* 0x000fe20004f21670 */
[----:B---3--:R-:W-:Y:S01]  /*e950*/  FMUL R0, R221, UR32 ;  /* 0x00000020dd007c20 */ /* 0x008fe20008400000 */
[----:B------:R-:W-:-:S04]  /*e960*/  FMUL R3, R220, UR32 ;  /* 0x00000020dc037c20 */ /* 0x000fc80008400000 */
[----:B0-----:R-:W-:Y:S02]  /*e970*/  F2FP.SATFINITE.E4M3.F32.PACK_AB_MERGE_C R7, RZ, R0, RZ ;  /* 0x00000000ff07723e */ /* 0x001fe400048070ff */
[----:B-1----:R-:W-:Y:S01]  /*e980*/  F2FP.SATFINITE.E4M3.F32.PACK_AB_MERGE_C R9, RZ, R3, RZ ;  /* 0x00000003ff09723e */ /* 0x002fe200048070ff */
[----:B------:R-:W-:Y:S02]  /*e990*/  FMUL R0, R222, UR32 ;  /* 0x00000020de007c20 */ /* 0x000fe40008400000 */
[----:B------:R0:W-:Y:S01]  /*e9a0*/  @!P5 STG.E.U8 desc[UR20][R24.64+0xf0], R7 ;  /* 0x0000f0071800d986 */ /* 0x0001e2000c101114 */
[----:B------:R-:W-:-:S03]  /*e9b0*/  ISETP.LT.OR P5, PT, R34, 0xf2, !P0 ;  /* 0x000000f22200780c */ /* 0x000fc600047a1670 */
[----:B------:R1:W-:Y:S01]  /*e9c0*/  @!P6 STG.E.U8 desc[UR20][R24.64+0xf1], R9 ;  /* 0x0000f1091800e986 */ /* 0x0003e2000c101114 */
[C---:B------:R-:W-:Y:S02]  /*e9d0*/  ISETP.LT.OR P6, PT, R34.reuse, 0xf9, !P0 ;  /* 0x000000f92200780c */ /* 0x040fe400047c1670 */
[----:B------:R-:W-:Y:S01]  /*e9e0*/  F2FP.SATFINITE.E4M3.F32.PACK_AB_MERGE_C R13, RZ, R0, RZ ;  /* 0x00000000ff0d723e */ /* 0x000fe200048070ff */
[----:B------:R-:W-:Y:S01]  /*e9f0*/  FMUL R0, R223, UR32 ;  /* 0x00000020df007c20 */ /* 0x000fe20008400000 */
[----:B------:R-:W-:Y:S01]  /*ea00*/  ISETP.LT.OR P0, PT, R34, 0xfa, !P0 ;  /* 0x000000fa2200780c */ /* 0x000fe20004701670 */
[----:B------:R-:W-:-:S03]  /*ea10*/  FMUL R2, R225, UR32 ;  /* 0x00000020e1027c20 */ /* 0x000fc60008400000 */
[----:B0-----:R-:W-:Y:S02]  /*ea20*/  F2FP.SATFINITE.E4M3.F32.PACK_AB_MERGE_C R7, RZ, R0, RZ ;  /* 0x00000000ff07723e */ /* 0x001fe400048070ff */
[----:B-1----:R-:W-:Y:S01]  /*ea30*/  F2FP.SATFINITE.E4M3.F32.PACK_AB_MERGE_C R9, RZ, R2, RZ ;  /* 0x00000002ff09723e */ /* 0x002fe200048070ff */
[----:B--2---:R-:W-:Y:S01]  /*ea40*/  FMUL R3, R224, UR32 ;  /* 0x00000020e0037c20 */ /* 0x004fe20008400000 */
[----:B----4-:R-:W-:Y:S01]  /*ea50*/  FMUL R4, R226, UR32 ;  /* 0x00000020e2047c20 */ /* 0x010fe20008400000 */
[----:B------:R-:W-:-:S03]  /*ea60*/  FMUL R5, R227, UR32 ;  /* 0x00000020e3057c20 */ /* 0x000fc60008400000 */
[----:B------:R-:W-:Y:S02]  /*ea70*/  F2FP.SATFINITE.E4M3.F32.PACK_AB_MERGE_C R3, RZ, R3, RZ ;  /* 0x00000003ff03723e */ /* 0x000fe400048070ff */
[----:B------:R-:W-:Y:S02]  /*ea80*/  F2FP.SATFINITE.E4M3.F32.PACK_AB_MERGE_C R11, RZ, R4, RZ ;  /* 0x00000004ff0b723e */ /* 0x000fe400048070ff */
[----:B------:R-:W-:Y:S01]  /*ea90*/  F2FP.SATFINITE.E4M3.F32.PACK_AB_MERGE_C R5, RZ, R5, RZ ;  /* 0x00000005ff05723e */ /* 0x000fe200048070ff */
[----:B------:R0:W-:Y:S04]  /*eaa0*/  @!P3 STG.E.U8 desc[UR20][R26.64+0xf0], R13 ;  /* 0x0000f00d1a00b986 */ /* 0x0001e8000c101114 */
[----:B------:R0:W-:Y:S04]  /*eab0*/  @!P5 STG.E.U8 desc[UR20][R26.64+0xf1], R7 ;  /* 0x0000f1071a00d986 */ /* 0x0001e8000c101114 */
[----:B------:R0:W-:Y:S04]  /*eac0*/  @!P4 STG.E.U8 desc[UR20][R24.64+0xf8], R9 ;  /* 0x0000f8091800c986 */ /* 0x0001e8000c101114 */
[----:B------:R0:W-:Y:S04]  /*ead0*/  @!P1 STG.E.U8 desc[UR20][R24.64+0xf9], R3 ;  /* 0x0000f90318009986 */ /* 0x0001e8000c101114 */
[----:B------:R0:W-:Y:S04]  /*eae0*/  @!P6 STG.E.U8 desc[UR20][R26.64+0xf8], R11 ;  /* 0x0000f80b1a00e986 */ /* 0x0001e8000c101114 */
[----:B------:R0:W-:Y:S02]  /*eaf0*/  @!P0 STG.E.U8 desc[UR20][R26.64+0xf9], R5 ;  /* 0x0000f9051a008986 */ /* 0x0001e4000c101114 */
.L_x_297:
[----:B------:R-:W-:Y:S05]  /*eb00*/  BSYNC B0 ;  /* 0x0000000000007941 */ /* 0x000fea0003800000 */
.L_x_39:
[----:B------:R-:W2:Y:S01]  /*eb10*/  LDL.LU R22, [R1+0x7c] ;  /* 0x00007c0001167983 */ /* 0x000ea20000300800 */
[----:B0----5:R-:W-:Y:S01]  /*eb20*/  IMAD.U32 R3, RZ, RZ, UR12 ;  /* 0x0000000cff037e24 */ /* 0x021fe2000f8e00ff */
[----:B------:R-:W-:Y:S02]  /*eb30*/  ULDC.64 UR6, c[0x0][0x650] ;  /* 0x0001940000067ab9 */ /* 0x000fe40000000a00 */
[----:B------:R-:W3:Y:S01]  /*eb40*/  LDL.LU R19, [R1+0x80] ;  /* 0x0000800001137983 */ /* 0x000ee20000300800 */
[----:B------:R-:W-:Y:S01]  /*eb50*/  IMAD.U32 R0, RZ, RZ, UR16 ;  /* 0x00000010ff007e24 */ /* 0x000fe2000f8e00ff */
[----:B------:R0:W-:Y:S01]  /*eb60*/  SYNCS.ARRIVE.TRANS64.A1T0 RZ, [R3+UR28], RZ ;  /* 0x000000ff03ff79a7 */ /* 0x0001e2000810001c */
[----:B------:R-:W-:Y:S02]  /*eb70*/  IMAD.U32 R2, RZ, RZ, UR16 ;  /* 0x00000010ff027e24 */ /* 0x000fe4000f8e00ff */
[----:B------:R-:W-:Y:S02]  /*eb80*/  IMAD.MOV.U32 R4, RZ, RZ, -0x1 ;  /* 0xffffffffff047424 */ /* 0x000fe400078e00ff */
[----:B0-----:R-:W-:Y:S01]  /*eb90*/  IMAD.U32 R3, RZ, RZ, UR13 ;  /* 0x0000000dff037e24 */ /* 0x001fe2000f8e00ff */
[----:B---3--:R-:W-:-:S02]  /*eba0*/  LEA R19, P0, R0, R19, 0x1 ;  /* 0x0000001300137211 */ /* 0x008fc400078008ff */
[----:B------:R-:W-:Y:S02]  /*ebb0*/  PRMT R0, RZ, 0x7610, R0 ;  /* 0x00007610ff007816 */ /* 0x000fe40000000000 */
[----:B--2---:R-:W-:Y:S01]  /*ebc0*/  LEA.HI.X R22, R2, R22, R3, 0x1, P0 ;  /* 0x0000001602167211 */ /* 0x004fe200000f0c03 */
[----:B------:R-:W-:Y:S01]  /*ebd0*/  IMAD.MOV.U32 R2, RZ, RZ, -0x1 ;  /* 0xffffffffff027424 */ /* 0x000fe200078e00ff */
[----:B------:R0:W-:Y:S01]  /*ebe0*/  STL [R1+0x80], R19 ;  /* 0x0000801301007387 */ /* 0x0001e20000100800 */
[----:B------:R-:W-:Y:S01]  /*ebf0*/  IMAD.MOV.U32 R3, RZ, RZ, -0x1 ;  /* 0xffffffffff037424 */ /* 0x000fe200078e00ff */
[----:B------:R-:W-:Y:S02]  /*ec00*/  ISETP.GE.U32.AND P0, PT, R19, UR6, PT ;  /* 0x0000000613007c0c */ /* 0x000fe4000bf06070 */
[----:B------:R0:W-:Y:S02]  /*ec10*/  STL [R1+0x7c], R22 ;  /* 0x00007c1601007387 */ /* 0x0001e40000100800 */
[----:B------:R-:W-:-:S02]  /*ec20*/  ISETP.GE.U32.AND.EX P0, PT, R22, UR7, PT, P0 ;  /* 0x0000000716007c0c */ /* 0x000fc4000bf06100 */
[----:B------:R0:W-:Y:S04]  /*ec30*/  STL [R1+0x84], R4 ;  /* 0x0000840401007387 */ /* 0x0001e80000100800 */
[----:B------:R0:W-:Y:S04]  /*ec40*/  STL [R1+0x74], R2 ;  /* 0x0000740201007387 */ /* 0x0001e80000100800 */
[----:B------:R0:W-:Y:S03]  /*ec50*/  STL [R1+0x88], R3 ;  /* 0x0000880301007387 */ /* 0x0001e60000100800 */
[----:B------:R-:W-:Y:S05]  /*ec60*/  @P0 BRA `(.L_x_298) ;  /* 0x0000000400740947 */ /* 0x000fea0003800000 */
[----:B------:R-:W2:Y:S01]  /*ec70*/  S2R R14, SR_CTAID.X ;  /* 0x00000000000e7919 */ /* 0x000ea20000002500 */
[----:B------:R-:W3:Y:S01]  /*ec80*/  LDC.64 R8, c[0x0][0x628] ;  /* 0x00018a00ff087b82 */ /* 0x000ee20000000a00 */
[----:B------:R-:W-:Y:S01]  /*ec90*/  ULDC UR6, c[0x0][0x150] ;  /* 0x0000540000067ab9 */ /* 0x000fe20000000800 */
[----:B------:R-:W-:Y:S01]  /*eca0*/  IMAD.MOV.U32 R6, RZ, RZ, R19 ;  /* 0x000000ffff067224 */ /* 0x000fe200078e0013 */
[----:B------:R-:W0:Y:S01]  /*ecb0*/  S2R R16, SR_CTAID.Y ;  /* 0x0000000000107919 */ /* 0x000e220000002600 */
[----:B------:R-:W-:-:S04]  /*ecc0*/  IMAD.MOV.U32 R7, RZ, RZ, R22 ;  /* 0x000000ffff077224 */ /* 0x000fc800078e0016 */
[----:B------:R-:W0:Y:S08]  /*ecd0*/  LDC R17, c[0x0][0x144] ;  /* 0x00005100ff117b82 */ /* 0x000e300000000800 */
[----:B------:R-:W0:Y:S08]  /*ece0*/  LDC R10, c[0x0][0x630] ;  /* 0x00018c00ff0a7b82 */ /* 0x000e300000000800 */
[----:B------:R-:W0:Y:S01]  /*ecf0*/  LDC.64 R12, c[0x0][0x620] ;  /* 0x00018800ff0c7b82 */ /* 0x000e220000000a00 */
[----:B---3--:R-:W-:-:S04]  /*ed00*/  ISETP.NE.U32.AND P0, PT, R8, RZ, PT ;  /* 0x000000ff0800720c */ /* 0x008fc80003f05070 */
[----:B------:R-:W-:Y:S02]  /*ed10*/  ISETP.NE.AND.EX P0, PT, R9, RZ, PT, P0 ;  /* 0x000000ff0900720c */ /* 0x000fe40003f05300 */
[----:B--2---:R-:W-:-:S05]  /*ed20*/  I2FP.F32.U32 R0, R14 ;  /* 0x0000000e00007245 */ /* 0x004fca0000201000 */
[----:B------:R-:W-:-:S04]  /*ed30*/  FMUL R0, R0, UR6 ;  /* 0x0000000600007c20 */ /* 0x000fc80008400000 */
[----:B------:R2:W3:Y:S02]  /*ed40*/  F2I.U32.TRUNC.NTZ R15, R0 ;  /* 0x00000000000f7305 */ /* 0x0004e4000020f000 */
[----:B------:R-:W-:Y:S05]  /*ed50*/  @!P0 BRA `(.L_x_299) ;  /* 0x0000000000288947 */ /* 0x000fea0003800000 */
[----:B--2---:R-:W2:Y:S02]  /*ed60*/  LDC R0, c[0x0][0x634] ;  /* 0x00018d00ff007b82 */ /* 0x004ea40000000800 */
[----:B--2---:R-:W-:-:S05]  /*ed70*/  IADD3 R7, P0, R19, R0, RZ ;  /* 0x0000000013077210 */ /* 0x004fca0007f1e0ff */
[----:B------:R-:W-:-:S04]  /*ed80*/  IMAD.X R11, RZ, RZ, R22, P0 ;  /* 0x000000ffff0b7224 */ /* 0x000fc800000e0616 */
[----:B0-----:R-:W-:-:S04]  /*ed90*/  IMAD.WIDE.U32 R2, R11, R8, RZ ;  /* 0x000000080b027225 */ /* 0x001fc800078e00ff */
[----:B------:R-:W-:-:S04]  /*eda0*/  IMAD.WIDE.U32 R4, P0, R7, R9, R2 ;  /* 0x0000000907047225 */ /* 0x000fc80007800002 */
[----:B------:R-:W-:-:S04]  /*edb0*/  IMAD.WIDE.U32 R2, R7, R8, RZ ;  /* 0x0000000807027225 */ /* 0x000fc800078e00ff */
[----:B------:R-:W-:Y:S01]  /*edc0*/  IMAD.X R7, RZ, RZ, RZ, P0 ;  /* 0x000000ffff077224 */ /* 0x000fe200000e06ff */
[----:B------:R-:W-:Y:S01]  /*edd0*/  IADD3 RZ, P0, R3, R4, RZ ;  /* 0x0000000403ff7210 */ /* 0x000fe20007f1e0ff */
[----:B------:R-:W-:-:S04]  /*ede0*/  IMAD.MOV.U32 R6, RZ, RZ, R5 ;  /* 0x000000ffff067224 */ /* 0x000fc800078e0005 */
[----:B------:R-:W-:-:S08]  /*edf0*/  IMAD.WIDE.U32.X R6, R11, R9, R6, P0 ;  /* 0x000000090b067225 */ /* 0x000fd000000e0406 */
.L_x_299:
[-CC-:B0-----:R-:W-:Y:S01]  /*ee00*/  SHF.R.U64 R11, R6, R10.reuse, R7.reuse ;  /* 0x0000000a060b7219 */ /* 0x181fe20000001207 */
[----:B------:R-:W0:Y:S01]  /*ee10*/  LDC.64 R20, c[0x0][0x640] ;  /* 0x00019000ff147b82 */ /* 0x000e220000000a00 */
[----:B--2---:R-:W-:Y:S01]  /*ee20*/  SHF.R.U32.HI R0, RZ, R10, R7 ;  /* 0x0000000aff007219 */ /* 0x004fe20000011607 */
[----:B------:R-:W-:Y:S01]  /*ee30*/  IMAD.MOV.U32 R2, RZ, RZ, R19 ;  /* 0x000000ffff027224 */ /* 0x000fe200078e0013 */
[----:B------:R-:W-:Y:S01]  /*ee40*/  IADD3 R5, P0, RZ, -R11, RZ ;  /* 0x8000000bff057210 */ /* 0x000fe20007f1e0ff */
[----:B---3--:R-:W-:Y:S01]  /*ee50*/  IMAD.MOV R15, RZ, RZ, -R15 ;  /* 0x000000ffff0f7224 */ /* 0x008fe200078e0a0f */
[----:B------:R-:W-:Y:S01]  /*ee60*/  ULDC UR6, c[0x0][0x154] ;  /* 0x0000550000067ab9 */ /* 0x000fe20000000800 */
[----:B------:R-:W-:Y:S02]  /*ee70*/  IMAD.MOV.U32 R7, RZ, RZ, 0x1 ;  /* 0x00000001ff077424 */ /* 0x000fe400078e00ff */
[----:B------:R-:W2:Y:S01]  /*ee80*/  LDC R4, c[0x0][0x618] ;  /* 0x00018600ff047b82 */ /* 0x000ea20000000800 */
[----:B------:R-:W-:-:S02]  /*ee90*/  IMAD.X R3, RZ, RZ, ~R0, P0 ;  /* 0x000000ffff037224 */ /* 0x000fc400000e0e00 */
[----:B------:R-:W-:Y:S02]  /*eea0*/  IMAD R17, R17, R15, R14 ;  /* 0x0000000f11117224 */ /* 0x000fe400078e020e */
[-C--:B------:R-:W-:Y:S02]  /*eeb0*/  IMAD R0, R3, R12.reuse, RZ ;  /* 0x0000000c03007224 */ /* 0x080fe400078e02ff */
[----:B------:R-:W-:Y:S01]  /*eec0*/  IMAD.MOV.U32 R3, RZ, RZ, R22 ;  /* 0x000000ffff037224 */ /* 0x000fe200078e0016 */
[----:B------:R-:W3:Y:S01]  /*eed0*/  LDC R6, c[0x0][0x608] ;  /* 0x00018200ff067b82 */ /* 0x000ee20000000800 */
[----:B------:R-:W-:-:S04]  /*eee0*/  IMAD.WIDE.U32 R2, R5, R12, R2 ;  /* 0x0000000c05027225 */ /* 0x000fc800078e0002 */
[----:B------:R-:W-:-:S03]  /*eef0*/  IMAD R5, R5, R13, R0 ;  /* 0x0000000d05057224 */ /* 0x000fc600078e0200 */
[----:B------:R-:W5:Y:S01]  /*ef00*/  LDC R18, c[0x0][0x658] ;  /* 0x00019600ff127b82 */ /* 0x000f620000000800 */
[----:B------:R-:W-:Y:S01]  /*ef10*/  I2FP.F32.U32 R0, R16 ;  /* 0x0000001000007245 */ /* 0x000fe20000201000 */
[----:B------:R-:W-:Y:S01]  /*ef20*/  IMAD.IADD R3, R3, 0x1, R5 ;  /* 0x0000000103037824 */ /* 0x000fe200078e0205 */
[----:B0-----:R-:W-:Y:S01]  /*ef30*/  ISETP.NE.U32.AND P0, PT, R20, RZ, PT ;  /* 0x000000ff1400720c */ /* 0x001fe20003f05070 */
[----:B------:R-:W-:Y:S02]  /*ef40*/  IMAD.MOV.U32 R5, RZ, RZ, -0x1 ;  /* 0xffffffffff057424 */ /* 0x000fe400078e00ff */
[----:B------:R-:W-:Y:S02]  /*ef50*/  FMUL R0, R0, UR6 ;  /* 0x0000000600007c20 */ /* 0x000fe40008400000 */
[----:B------:R-:W0:Y:S01]  /*ef60*/  LDC R15, c[0x0][0x148] ;  /* 0x00005200ff0f7b82 */ /* 0x000e220000000800 */
[----:B--2---:R-:W-:Y:S01]  /*ef70*/  SHF.R.U64 R10, R2, R4, R3 ;  /* 0x00000004020a7219 */ /* 0x004fe20000001203 */
[----:B------:R2:W0:Y:S01]  /*ef80*/  F2I.U32.TRUNC.NTZ R13, R0 ;  /* 0x00000000000d7305 */ /* 0x000422000020f000 */
[----:B------:R-:W-:-:S02]  /*ef90*/  ISETP.NE.AND.EX P0, PT, R21, RZ, PT, P0 ;  /* 0x000000ff1500720c */ /* 0x000fc40003f05300 */
[----:B------:R-:W-:-:S03]  /*efa0*/  SHF.R.U32.HI R3, RZ, R4, R3 ;  /* 0x00000004ff037219 */ /* 0x000fc60000011603 */
[----:B------:R-:W0:Y:S01]  /*efb0*/  LDC R14, c[0x0][0x600] ;  /* 0x00018000ff0e7b82 */ /* 0x000e220000000800 */
[-CC-:B---3--:R-:W-:Y:S02]  /*efc0*/  SHF.R.U64 R8, R10, R6.reuse, R3.reuse ;  /* 0x000000060a087219 */ /* 0x188fe40000001203 */
[----:B------:R-:W-:-:S05]  /*efd0*/  SHF.R.U32.HI R3, RZ, R6, R3 ;  /* 0x00000006ff037219 */ /* 0x000fca0000011603 */
[----:B------:R-:W3:Y:S01]  /*efe0*/  LDC R22, c[0x0][0x648] ;  /* 0x00019200ff167b82 */ /* 0x000ee20000000800 */
[-CC-:B-----5:R-:W-:Y:S02]  /*eff0*/  SHF.R.U64 R12, R8, R18.reuse, R3.reuse ;  /* 0x00000012080c7219 */ /* 0x1a0fe40000001203 */
[-C--:B------:R-:W-:Y:S02]  /*f000*/  SHF.L.U32 R5, R5, R18.reuse, RZ ;  /* 0x0000001205057219 */ /* 0x080fe400000006ff */
[-C--:B------:R-:W-:Y:S01]  /*f010*/  SHF.R.U32.HI R3, RZ, R18.reuse, R3 ;  /* 0x00000012ff037219 */ /* 0x080fe20000011603 */
[----:B------:R-:W-:Y:S01]  /*f020*/  IMAD.MOV.U32 R2, RZ, RZ, R12 ;  /* 0x000000ffff027224 */ /* 0x000fe200078e000c */
[----:B------:R-:W-:Y:S01]  /*f030*/  SHF.L.U32 R18, R7, R18, RZ ;  /* 0x0000001207127219 */ /* 0x000fe200000006ff */
[----:B------:R-:W0:Y:S01]  /*f040*/  LDC R23, c[0x0][0x638] ;  /* 0x00018e00ff177b82 */ /* 0x000e220000000800 */
[----:B------:R-:W-:-:S07]  /*f050*/  LOP3.LUT R19, RZ, R5, RZ, 0x33, !PT ;  /* 0x00000005ff137212 */ /* 0x000fce00078e33ff */
[----:B------:R-:W0:Y:S01]  /*f060*/  LDC R24, c[0x0][0x610] ;  /* 0x00018400ff187b82 */ /* 0x000e220000000800 */
[----:B--2---:R-:W-:Y:S05]  /*f070*/  @!P0 BRA `(.L_x_300) ;  /* 0x0000000000288947 */ /* 0x004fea0003800000 */
        /* <DEDUP_REMOVED lines=10> */
.L_x_300:
[----:B---3--:R-:W-:Y:S01]  /*f120*/  SHF.R.U64 R0, R2, R22, R3 ;  /* 0x0000001602007219 */ /* 0x008fe20000001203 */
[----:B0-----:R-:W-:Y:S01]  /*f130*/  VIADD R7, R14, 0xffffffff ;  /* 0xffffffff0e077836 */ /* 0x001fe20000000000 */
[----:B------:R-:W-:Y:S01]  /*f140*/  LOP3.LUT R5, R8, R19, RZ, 0xc0, !PT ;  /* 0x0000001308057212 */ /* 0x000fe200078ec0ff */
[----:B------:R-:W-:Y:S02]  /*f150*/  IMAD.MOV R13, RZ, RZ, -R13 ;  /* 0x000000ffff0d7224 */ /* 0x000fe400078e0a0d */
[----:B------:R-:W-:Y:S02]  /*f160*/  IMAD.MOV R3, RZ, RZ, -R0 ;  /* 0x000000ffff037224 */ /* 0x000fe400078e0a00 */
[----:B------:R-:W-:Y:S01]  /*f170*/  IMAD R2, R18, R0, R5 ;  /* 0x0000000012027224 */ /* 0x000fe200078e0205 */
[----:B------:R-:W-:Y:S01]  /*f180*/  LOP3.LUT R5, R10, R7, RZ, 0xc0, !PT ;  /* 0x000000070a057212 */ /* 0x000fe200078ec0ff */
[----:B------:R-:W-:Y:S02]  /*f190*/  @P2 IMAD R17, R15, R13, R16 ;  /* 0x0000000d0f112224 */ /* 0x000fe400078e0210 */
[----:B------:R-:W-:-:S02]  /*f1a0*/  IMAD R0, R3, R23, R12 ;  /* 0x0000001703007224 */ /* 0x000fc400078e020c */
[----:B------:R-:W-:Y:S02]  /*f1b0*/  IMAD.MOV.U32 R4, RZ, RZ, 0x1 ;  /* 0x00000001ff047424 */ /* 0x000fe400078e00ff */
[----:B------:R-:W-:Y:S02]  /*f1c0*/  IMAD R2, R2, R24, R17 ;  /* 0x0000001802027224 */ /* 0x000fe400078e0211 */
[----:B------:R-:W-:Y:S01]  /*f1d0*/  IMAD R3, R0, R14, R5 ;  /* 0x0000000e00037224 */ /* 0x000fe200078e0205 */
[----:B------:R-:W-:-:S04]  /*f1e0*/  PRMT R0, R4, 0x7610, R0 ;  /* 0x0000761004007816 */ /* 0x000fc80000000000 */
[----:B------:R-:W-:Y:S02]  /*f1f0*/  SEL R4, R3, R2, !P2 ;  /* 0x0000000203047207 */ /* 0x000fe40005000000 */
[----:B------:R-:W-:-:S03]  /*f200*/  SEL R2, R2, R3, !P2 ;  /* 0x0000000302027207 */ /* 0x000fc60005000000 */
[----:B------:R2:W-:Y:S04]  /*f210*/  STL [R1+0x88], R4 ;  /* 0x0000880401007387 */ /* 0x0005e80000100800 */
[----:B------:R2:W-:Y:S04]  /*f220*/  STL [R1+0x74], R11 ;  /* 0x0000740b01007387 */ /* 0x0005e80000100800 */
[----:B------:R2:W-:Y:S02]  /*f230*/  STL [R1+0x84], R2 ;  /* 0x0000840201007387 */ /* 0x0005e40000100800 */
.L_x_298:
[----:B------:R-:W-:Y:S01]  /*f240*/  LOP3.LUT P0, RZ, R0, 0xff, RZ, 0xc0, !PT ;  /* 0x000000ff00ff7812 */ /* 0x000fe2000780c0ff */
[----:B------:R-:W-:-:S12]  /*f250*/  ULOP3.LUT UR27, UR27, 0x1, URZ, 0x3c, !UPT ;  /* 0x000000011b1b7892 */ /* 0x000fd8000f8e3c3f */
[----:B------:R-:W-:Y:S05]  /*f260*/  @P0 BRA `(.L_x_301) ;  /* 0xffffff2400600947 */ /* 0x000fea000383ffff */
[----:B------:R-:W-:Y:S05]  /*f270*/  EXIT ;  /* 0x000000000000794d */ /* 0x000fea0003800000 */
.L_x_17:
[----:B------:R-:W-:-:S08]  /*f280*/  ISETP.NE.AND P0, PT, RZ, UR6, PT ;  /* 0x00000006ff007c0c */ /* 0x000fd0000bf05270 */
[----:B0123--:R-:W0:-:S00]  /*f290*/  USETMAXREG.DEALLOC.CTAPOOL 0x28 ;  /* 0x00000028000079c8 */ /* 0x00fe0000080e0500 */
[----:B------:R-:W-:Y:S05]  /*f2a0*/  @P0 EXIT ;  /* 0x000000000000094d */ /* 0x000fea0003800000 */
[----:B0-----:R-:W-:Y:S01]  /*f2b0*/  LOP3.LUT P0, RZ, R0, 0xff, RZ, 0xc0, !PT ;  /* 0x000000ff00ff7812 */ /* 0x001fe2000780c0ff */
[----:B------:R-:W-:Y:S02]  /*f2c0*/  IMAD.MOV.U32 R0, RZ, RZ, 0x1 ;  /* 0x00000001ff007424 */ /* 0x000fe400078e00ff */
[----:B------:R-:W-:-:S10]  /*f2d0*/  IMAD.MOV.U32 R8, RZ, RZ, RZ ;  /* 0x000000ffff087224 */ /* 0x000fd400078e00ff */
[----:B------:R-:W-:Y:S05]  /*f2e0*/  @!P0 BRA `(.L_x_302) ;  /* 0x0000000c00988947 */ /* 0x000fea0003800000 */
[----:B------:R-:W0:Y:S01]  /*f2f0*/  S2UR UR5, SR_CgaCtaId ;  /* 0x00000000000579c3 */ /* 0x000e220000008800 */
[----:B------:R-:W-:Y:S01]  /*f300*/  UMOV UR7, 0x1 ;  /* 0x0000000100077882 */ /* 0x000fe20000000000 */
[----:B------:R-:W-:Y:S01]  /*f310*/  LOP3.LUT P0, RZ, R3, 0x1f, RZ, 0xc0, !PT ;  /* 0x0000001f03ff7812 */ /* 0x000fe2000780c0ff */
[----:B------:R-:W-:Y:S01]  /*f320*/  ULDC UR19, c[0x0][0x658] ;  /* 0x0001960000137ab9 */ /* 0x000fe20000000800 */
[----:B------:R-:W-:Y:S01]  /*f330*/  UMOV UR6, 0xffffffff ;  /* 0xffffffff00067882 */ /* 0x000fe20000000000 */
[----:B------:R-:W-:Y:S01]  /*f340*/  BSSY B0, `(.L_x_302) ;  /* 0x00000e0000007945 */ /* 0x000fe20003800000 */
[----:B------:R-:W-:Y:S01]  /*f350*/  USHF.L.U32 UR6, UR6, UR19, URZ ;  /* 0x0000001306067299 */ /* 0x000fe2000800063f */
[C---:B------:R-:W-:Y:S01]  /*f360*/  ISETP.NE.AND P3, PT, R2.reuse, RZ, PT ;  /* 0x000000ff0200720c */ /* 0x040fe20003f65270 */
[----:B------:R-:W-:Y:S01]  /*f370*/  IMAD.MOV.U32 R9, RZ, RZ, 0x1 ;  /* 0x00000001ff097424 */ /* 0x000fe200078e00ff */
[----:B------:R-:W-:Y:S01]  /*f380*/  ISETP.NE.OR P0, PT, R2, RZ, !P0 ;  /* 0x000000ff0200720c */ /* 0x000fe20004705670 */
[----:B------:R-:W-:Y:S01]  /*f390*/  IMAD.MOV.U32 R0, RZ, RZ, 0x1 ;  /* 0x00000001ff007424 */ /* 0x000fe200078e00ff */
[----:B------:R-:W-:Y:S01]  /*f3a0*/  ULDC UR18, c[0x0][0x600] ;  /* 0x0001800000127ab9 */ /* 0x000fe20000000800 */
[----:B------:R-:W-:Y:S01]  /*f3b0*/  IMAD.MOV.U32 R8, RZ, RZ, RZ ;  /* 0x000000ffff087224 */ /* 0x000fe200078e00ff */
[----:B------:R-:W-:Y:S01]  /*f3c0*/  UMOV UR24, 0x5 ;  /* 0x0000000500187882 */ /* 0x000fe20000000000 */
[----:B------:R-:W-:-:S02]  /*f3d0*/  UIADD3 UR35, UR14, 0x1, URZ ;  /* 0x000000010e237890 */ /* 0x000fc4000fffe03f */
[----:B------:R-:W-:Y:S02]  /*f3e0*/  ULOP3.LUT UR34, UR15, 0x2, URZ, 0xfc, !UPT ;  /* 0x000000020f227892 */ /* 0x000fe4000f8efc3f */
[----:B------:R-:W-:Y:S02]  /*f3f0*/  UIADD3 UR18, UR18, -0x1, URZ ;  /* 0xffffffff12127890 */ /* 0x000fe4000fffe03f */
[----:B------:R-:W-:Y:S02]  /*f400*/  USHF.L.U32 UR19, UR7, UR19, URZ ;  /* 0x0000001307137299 */ /* 0x000fe4000800063f */
[----:B------:R-:W-:Y:S02]  /*f410*/  ULOP3.LUT UR22, URZ, UR6, URZ, 0x33, !UPT ;  /* 0x000000063f167292 */ /* 0x000fe4000f8e333f */
[----:B0-----:R-:W-:Y:S02]  /*f420*/  ULOP3.LUT UR4, UR5, 0x1, URZ, 0xc0, !UPT ;  /* 0x0000000105047892 */ /* 0x001fe4000f8ec03f */
[----:B------:R-:W-:-:S02]  /*f430*/  USHF.R.U32.HI UR29, URZ, 0x1, UR5 ;  /* 0x000000013f1d7899 */ /* 0x000fc40008011605 */
[----:B------:R-:W-:Y:S02]  /*f440*/  USHF.L.U32 UR20, UR5, 0x7, URZ ;  /* 0x0000000705147899 */ /* 0x000fe4000800063f */
[----:B------:R-:W-:Y:S02]  /*f450*/  USHF.L.U32 UR21, UR5, 0xe, URZ ;  /* 0x0000000e05157899 */ /* 0x000fe4000800063f */
[----:B------:R-:W-:Y:S02]  /*f460*/  ULOP3.LUT UR5, UR5, 0xfffffffe, URZ, 0xc0, !UPT ;  /* 0xfffffffe05057892 */ /* 0x000fe4000f8ec03f */
[----:B------:R-:W-:Y:S02]  /*f470*/  UISETP.GT.U32.AND UP0, UPT, UR4, 0xffff, UPT ;  /* 0x0000ffff0400788c */ /* 0x000fe4000bf04070 */
[----:B------:R-:W-:Y:S02]  /*f480*/  USHF.L.U32 UR23, UR7, UR5, URZ ;  /* 0x0000000507177299 */ /* 0x000fe4000800063f */
[----:B------:R-:W-:-:S02]  /*f490*/  ULOP3.LUT UR5, UR5, 0x1, URZ, 0xfc, !UPT ;  /* 0x0000000105057892 */ /* 0x000fc4000f8efc3f */
[----:B------:R-:W-:Y:S02]  /*f4a0*/  USEL UR4, UR4, 0xffff, !UP0 ;  /* 0x0000ffff04047887 */ /* 0x000fe4000c000000 */
[----:B------:R-:W-:Y:S02]  /*f4b0*/  USHF.L.U32 UR5, UR7, UR5, URZ ;  /* 0x0000000507057299 */ /* 0x000fe4000800063f */
[----:B------:R-:W-:Y:S02]  /*f4c0*/  ULOP3.LUT UR4, UR4, 0xffff, URZ, 0xc0, !UPT ;  /* 0x0000ffff04047892 */ /* 0x000fe4000f8ec03f */
[----:B------:R-:W-:Y:S02]  /*f4d0*/  ULOP3.LUT UR20, UR20, 0x80, URZ, 0xc0, !UPT ;  /* 0x0000008014147892 */ /* 0x000fe4000f8ec03f */
[----:B------:R-:W-:Y:S02]  /*f4e0*/  ULOP3.LUT UR21, UR21, 0x4000, URZ, 0xc0, !UPT ;  /* 0x0000400015157892 */ /* 0x000fe4000f8ec03f */
[----:B------:R-:W-:-:S02]  /*f4f0*/  ULOP3.LUT UR23, UR23, UR5, URZ, 0xfc, !UPT ;  /* 0x0000000517177292 */ /* 0x000fc4000f8efc3f */
[----:B------:R-:W-:Y:S01]  /*f500*/  USHF.L.U32 UR24, UR24, UR4, URZ ;  /* 0x0000000418187299 */ /* 0x000fe2000800063f */
[----:B------:R-:W-:-:S11]  /*f510*/  ULDC.64 UR30, c[0x0][0x198] ;  /* 0x00006600001e7ab9 */ /* 0x000fd60000000a00 */
.L_x_314:
[----:B------:R-:W-:-:S03]  /*f520*/  UMOV UR4, 0xffffffff ;  /* 0xffffffff00047882 */ /* 0x000fc60000000000 */
[----:B01----:R-:W-:Y:S05]  /*f530*/  BRA.DIV UR4, `(.L_x_303) ;  /* 0x0000001204547947 */ /* 0x003fea000b800000 */
[----:B------:R-:W-:-:S13]  /*f540*/  ELECT P1, URZ, PT ;  /* 0x00000000003f782f */ /* 0x000fda0003820000 */
.L_x_328:
[----:B------:R-:W0:Y:S01]  /*f550*/  LDC R2, c[0x0][0x28c] ;  /* 0x0000a300ff027b82 */ /* 0x000e220000000800 */
[----:B------:R-:W-:Y:S01]  /*f560*/  BSSY B1, `(.L_x_304) ;  /* 0x0000040000017945 */ /* 0x000fe20003800000 */
[----:B0-----:R-:W-:-:S13]  /*f570*/  ISETP.LT.OR P1, PT, R2, 0x1, !P1 ;  /* 0x000000010200780c */ /* 0x001fda0004f21670 */
[----:B------:R-:W-:Y:S05]  /*f580*/  @P1 BRA `(.L_x_305) ;  /* 0x0000000000f41947 */ /* 0x000fea0003800000 */
[----:B------:R-:W2:Y:S04]  /*f590*/  LDL.LU R4, [R1+0x88] ;  /* 0x0000880001047983 */ /* 0x000ea80000300800 */
[----:B------:R-:W3:Y:S01]  /*f5a0*/  LDL.LU R3, [R1+0x84] ;  /* 0x0000840001037983 */ /* 0x000ee20000300800 */
[----:B------:R-:W-:Y:S02]  /*f5b0*/  IMAD.MOV.U32 R12, RZ, RZ, RZ ;  /* 0x000000ffff0c7224 */ /* 0x000fe400078e00ff */
[----:B------:R-:W-:Y:S02]  /*f5c0*/  IMAD.U32 R13, RZ, RZ, UR35 ;  /* 0x00000023ff0d7e24 */ /* 0x000fe4000f8e00ff */
[----:B------:R-:W-:Y:S01]  /*f5d0*/  IMAD.MOV.U32 R2, RZ, RZ, R0 ;  /* 0x000000ffff027224 */ /* 0x000fe200078e0000 */
[----:B--2---:R-:W-:-:S02]  /*f5e0*/  LEA R6, R4, UR20, 0x8 ;  /* 0x0000001404067c11 */ /* 0x004fc4000f8e40ff */
[----:B---3--:R-:W-:Y:S01]  /*f5f0*/  LEA R4, R3, UR29, 0x1 ;  /* 0x0000001d03047c11 */ /* 0x008fe2000f8e08ff */
[----:B------:R-:W-:-:S04]  /*f600*/  IMAD.MOV.U32 R3, RZ, RZ, R8 ;  /* 0x000000ffff037224 */ /* 0x000fc800078e0008 */
[----:B------:R-:W-:-:S07]  /*f610*/  IMAD.SHL.U32 R7, R4, 0x20, RZ ;  /* 0x0000002004077824 */ /* 0x000fce00078e00ff */
.L_x_309:
[----:B------:R-:W0:Y:S01]  /*f620*/  S2R R5, SR_CgaCtaId ;  /* 0x0000000000057919 */ /* 0x000e220000008800 */
[----:B------:R-:W-:-:S04]  /*f630*/  MOV R4, 0x400 ;  /* 0x0000040000047802 */ /* 0x000fc80000000f00 */
[----:B0-----:R-:W-:Y:S02]  /*f640*/  LEA R10, R5, R4, 0x18 ;  /* 0x00000004050a7211 */ /* 0x001fe400078ec0ff */
[----:B------:R-:W-:Y:S01]  /*f650*/  SHF.L.U32 R4, R2, 0x1f, RZ ;  /* 0x0000001f02047819 */ /* 0x000fe200000006ff */
[----:B------:R-:W0:Y:S02]  /*f660*/  @!P3 LDC R5, c[0x0][0x500] ;  /* 0x00014000ff05bb82 */ /* 0x000e240000000800 */
[----:B------:R-:W-:-:S04]  /*f670*/  IMAD R11, R3, 0x8, R10 ;  /* 0x00000008030b7824 */ /* 0x000fc800078e020a */
[----:B------:R-:W1:Y:S02]  /*f680*/  SYNCS.PHASECHK.TRANS64.TRYWAIT P1, [R11+URZ+0x28], R4 ;  /* 0x000028040b0075a7 */ /* 0x000e64000802017f */
[----:B-1----:R-:W-:Y:S05]  /*f690*/  @!P1 BRA `(.L_x_306) ;  /* 0x00000010001c9947 */ /* 0x002fea0003800000 */
.L_x_329:
[----:B------:R-:W-:Y:S01]  /*f6a0*/  UPRMT UR4, UR34, 0x9910, URZ ;  /* 0x0000991022047896 */ /* 0x000fe2000800003f */
[----:B0-----:R0:W-:Y:S03]  /*f6b0*/  @!P3 SYNCS.ARRIVE.TRANS64 RZ, [R11+URZ], R5 ;  /* 0x000000050bffb9a7 */ /* 0x0011e6000800003f */
[----:B------:R-:W-:-:S06]  /*f6c0*/  UISETP.NE.AND UP0, UPT, UR4, 0x2, UPT ;  /* 0x000000020400788c */ /* 0x000fcc000bf05270 */
[----:B------:R-:W-:-:S13]  /*f6d0*/  PLOP3.LUT P1, PT, PT, PT, UP0, 0x80, 0x0 ;  /* 0x000000000000781c */ /* 0x000fda0003f2f008 */
[----:B0-----:R-:W-:Y:S05]  /*f6e0*/  @P1 BRA `(.L_x_307) ;  /* 0x0000000000041947 */ /* 0x001fea0003800000 */
[----:B------:R-:W-:Y:S01]  /*f6f0*/  BPT.TRAP 0x1 ;  /* 0x000000040000795c */ /* 0x000fe20000300000 */
.L_x_307:
[----:B------:R-:W-:Y:S05]  /*f700*/  @P0 BRA `(.L_x_308) ;  /* 0x0000000000040947 */ /* 0x000fea0003800000 */
[----:B------:R-:W-:Y:S01]  /*f710*/  BPT.TRAP 0x1 ;  /* 0x000000040000795c */ /* 0x000fe20000300000 */
.L_x_308:
[----:B------:R-:W2:Y:S01]  /*f720*/  LDL R5, [R1+0x74] ;  /* 0x0000740001057983 */ /* 0x000ea20000100800 */
[----:B-1----:R-:W-:Y:S01]  /*f730*/  LEA R4, R3, UR29, 0x1 ;  /* 0x0000001d03047c11 */ /* 0x002fe2000f8e08ff */
[----:B------:R-:W-:Y:S01]  /*f740*/  VIADD R13, R13, 0xffffffff ;  /* 0xffffffff0d0d7836 */ /* 0x000fe20000000000 */
[----:B------:R-:W-:Y:S01]  /*f750*/  R2UR UR8, R3 ;  /* 0x00000000030872ca */ /* 0x000fe200000e0000 */
[----:B------:R-:W-:Y:S01]  /*f760*/  UIADD3 UR4, UP0, UR30, 0xf0, URZ ;  /* 0x000000f01e047890 */ /* 0x000fe2000ff1e03f */
[----:B------:R-:W-:Y:S01]  /*f770*/  R2UR UR27, R10 ;  /* 0x000000000a1b72ca */ /* 0x000fe200000e0000 */
[----:B------:R-:W-:Y:S01]  /*f780*/  IMAD.U32 R4, R4, 0x1000, R10 ;  /* 0x0000100004047824 */ /* 0x000fe200078e000a */
[----:B------:R-:W-:Y:S01]  /*f790*/  R2UR UR9, R11 ;  /* 0x000000000b0972ca */ /* 0x000fe200000e0000 */
[----:B------:R-:W-:Y:S01]  /*f7a0*/  UIADD3 UR32, UP1, UR30, 0x1f0, URZ ;  /* 0x000001f01e207890 */ /* 0x000fe2000ff3e03f */
[----:B------:R-:W-:Y:S01]  /*f7b0*/  R2UR UR11, R7 ;  /* 0x00000000070b72ca */ /* 0x000fe200000e0000 */
[----:B------:R-:W-:Y:S01]  /*f7c0*/  UPRMT UR25, URZ, 0x5410, UR24 ;  /* 0x000054103f197896 */ /* 0x000fe20008000018 */
[----:B------:R-:W-:Y:S01]  /*f7d0*/  R2UR UR5, R4 ;  /* 0x00000000040572ca */ /* 0x000fe200000e0000 */
[----:B------:R-:W-:Y:S01]  /*f7e0*/  VIADD R3, R3, 0x1 ;  /* 0x0000000103037836 */ /* 0x000fe20000000000 */
[----:B------:R-:W-:Y:S01]  /*f7f0*/  R2UR UR10, R12 ;  /* 0x000000000c0a72ca */ /* 0x000fe200000e0000 */
[----:B------:R-:W-:Y:S01]  /*f800*/  UPRMT UR36, URZ, 0x5410, UR23 ;  /* 0x000054103f247896 */ /* 0x000fe20008000017 */
[----:B------:R-:W-:Y:S01]  /*f810*/  R2UR UR28, R6 ;  /* 0x00000000061c72ca */ /* 0x000fe200000e0000 */
[----:B------:R-:W-:Y:S01]  /*f820*/  ULEA UR8, UR8, UR21, 0xf ;  /* 0x0000001508087291 */ /* 0x000fe2000f8e783f */
[----:B------:R-:W-:Y:S01]  /*f830*/  ISETP.GT.AND P4, PT, R13, 0x1, PT ;  /* 0x000000010d00780c */ /* 0x000fe20003f84270 */
[----:B------:R-:W-:Y:S01]  /*f840*/  UIADD3.X UR33, URZ, UR31, URZ, UP1, !UPT ;  /* 0x0000001f3f217290 */ /* 0x000fe20008ffe43f */
[C---:B------:R-:W-:Y:S01]  /*f850*/  ISETP.NE.AND P1, PT, R3.reuse, 0x5, PT ;  /* 0x000000050300780c */ /* 0x040fe20003f25270 */
[----:B------:R-:W-:Y:S01]  /*f860*/  UIADD3 UR27, UR27, 0xa180, UR8 ;  /* 0x0000a1801b1b7890 */ /* 0x000fe2000fffe008 */
[----:B------:R-:W-:Y:S01]  /*f870*/  VIADD R12, R12, 0x80 ;  /* 0x000000800c0c7836 */ /* 0x000fe20000000000 */
[----:B------:R-:W-:Y:S01]  /*f880*/  UMOV UR6, 0x0 ;  /* 0x0000000000067882 */ /* 0x000fe20000000000 */
[----:B------:R-:W-:Y:S01]  /*f890*/  UMOV UR7, 0x10000000 ;  /* 0x1000000000077882 */ /* 0x000fe20000000000 */
[----:B------:R-:W-:Y:S01]  /*f8a0*/  UIADD3 UR26, UR5, 0x180, URZ ;  /* 0x00000180051a7890 */ /* 0x000fe2000fffe03f */
[----:B------:R-:W-:Y:S01]  /*f8b0*/  SEL R3, R3, RZ, P1 ;  /* 0x000000ff03037207 */ /* 0x000fe20000800000 */
[----:B------:R-:W-:-:S05]  /*f8c0*/  UIADD3.X UR5, URZ, UR31, URZ, UP0, !UPT ;  /* 0x0000001f3f057290 */ /* 0x000fca00087fe43f */
[----:B------:R-:W-:Y:S01]  /*f8d0*/  UMOV UR8, UR26 ;  /* 0x0000001a00087c82 */ /* 0x000fe20008000000 */
[----:B--2---:R-:W-:Y:S02]  /*f8e0*/  R2UR UR12, R5 ;  /* 0x00000000050c72ca */ /* 0x004fe400000e0000 */
[----:B------:R-:W-:-:S04]  /*f8f0*/  SEL R5, RZ, 0x1, P1 ;  /* 0x00000001ff057807 */ /* 0x000fc80000800000 */
[----:B------:R-:W-:-:S07]  /*f900*/  LOP3.LUT R2, R2, R5, RZ, 0x3c, !PT ;  /* 0x0000000502027212 */ /* 0x000fce00078e3cff */
[----:B------:R0:W-:Y:S02]  /*f910*/  UTMALDG.3D.MULTICAST [UR8], [UR4], UR25, desc[UR6] ;  /* 0x00000608040073b4 */ /* 0x0001e40008011819 */
[----:B0-----:R-:W-:Y:S01]  /*f920*/  UMOV UR8, UR27 ;  /* 0x0000001b00087c82 */ /* 0x001fe20008000000 */
[----:B------:R-:W-:Y:S02]  /*f930*/  UMOV UR11, UR28 ;  /* 0x0000001c000b7c82 */ /* 0x000fe40008000000 */
[----:B------:R0:W-:Y:S02]  /*f940*/  UTMALDG.3D.MULTICAST [UR8], [UR32], UR36, desc[UR6] ;  /* 0x00000608200073b4 */ /* 0x0001e40008011824 */
[----:B0-----:R-:W-:Y:S05]  /*f950*/  @P4 BRA `(.L_x_309) ;  /* 0xfffffffc00304947 */ /* 0x001fea000383ffff */
.L_x_305:
[----:B------:R-:W-:Y:S05]  /*f960*/  BSYNC B1 ;  /* 0x0000000000017941 */ /* 0x000fea0003800000 */
.L_x_304:
[----:B------:R-:W2:Y:S01]  /*f970*/  LDL.LU R15, [R1+0x7c] ;  /* 0x00007c00010f7983 */ /* 0x000ea20000300800 */
[----:B------:R-:W-:Y:S01]  /*f980*/  LOP3.LUT P5, RZ, R9, 0xff, RZ, 0xc0, !PT ;  /* 0x000000ff09ff7812 */ /* 0x000fe200078ac0ff */
[----:B------:R-:W-:Y:S01]  /*f990*/  VIADD R8, R8, UR14 ;  /* 0x0000000e08087c36 */ /* 0x000fe20008000000 */
[----:B------:R-:W-:Y:S01]  /*f9a0*/  UISETP.GE.U32.AND UP0, UPT, UR14, 0x5, UPT ;  /* 0x000000050e00788c */ /* 0x000fe2000bf06070 */
[----:B------:R-:W3:Y:S01]  /*f9b0*/  LDL.LU R14, [R1+0x80] ;  /* 0x00008000010e7983 */ /* 0x000ee20000300800 */
[----:B------:R-:W-:Y:S01]  /*f9c0*/  IMAD.U32 R5, RZ, RZ, UR14 ;  /* 0x0000000eff057e24 */ /* 0x000fe2000f8e00ff */
[----:B------:R-:W-:Y:S01]  /*f9d0*/  ULDC.64 UR4, c[0x0][0x650] ;  /* 0x0001940000047ab9 */ /* 0x000fe20000000a00 */
[----:B------:R-:W-:Y:S01]  /*f9e0*/  ISETP.GT.U32.AND P1, PT, R8, 0x4, PT ;  /* 0x000000040800780c */ /* 0x000fe20003f24070 */
[----:B------:R-:W-:Y:S01]  /*f9f0*/  BSSY B1, `(.L_x_310) ;  /* 0x0000072000017945 */ /* 0x000fe20003800000 */
[----:B------:R-:W-:Y:S02]  /*fa00*/  PLOP3.LUT P4, PT, PT, PT, UP0, 0x80, 0x0 ;  /* 0x000000000000781c */ /* 0x000fe40003f8f008 */
[----:B------:R-:W-:-:S02]  /*fa10*/  ISETP.LT.U32.AND P1, PT, R5, 0x5, P1 ;  /* 0x000000050500780c */ /* 0x000fc40000f21070 */
[----:B------:R-:W-:Y:S01]  /*fa20*/  PRMT R9, RZ, 0x7610, R9 ;  /* 0x00007610ff097816 */ /* 0x000fe20000000009 */
[----:B------:R-:W0:Y:S01]  /*fa30*/  @P5 S2R R3, SR_CgaCtaId ;  /* 0x0000000000035919 */ /* 0x000e220000008800 */
[----:B------:R-:W-:-:S04]  /*fa40*/  @P5 MOV R2, 0x400 ;  /* 0x0000040000025802 */ /* 0x000fc80000000f00 */
[----:B0-----:R-:W-:Y:S01]  /*fa50*/  @P5 LEA R4, R3, R2, 0x18 ;  /* 0x0000000203045211 */ /* 0x001fe200078ec0ff */
[----:B------:R-:W-:-:S03]  /*fa60*/  IMAD.WIDE.U32 R2, R8, -0x33333333, RZ ;  /* 0xcccccccd08027825 */ /* 0x000fc600078e00ff */
[----:B------:R0:W-:Y:S02]  /*fa70*/  @P5 SYNCS.ARRIVE.TRANS64.A1T0 RZ, [R4+URZ+0x88], RZ ;  /* 0x000088ff04ff59a7 */ /* 0x0001e4000810003f */
[----:B------:R-:W-:Y:S02]  /*fa80*/  SHF.R.U32.HI R5, RZ, 0x2, R3 ;  /* 0x00000002ff057819 */ /* 0x000fe40000011603 */
[----:B------:R-:W-:Y:S02]  /*fa90*/  SEL R3, RZ, 0x1, !P1 ;  /* 0x00000001ff037807 */ /* 0x000fe40004800000 */
[----:B------:R-:W-:Y:S01]  /*faa0*/  PRMT R2, RZ, 0x7610, R2 ;  /* 0x00007610ff027816 */ /* 0x000fe20000000002 */
[----:B------:R-:W-:Y:S01]  /*fab0*/  IMAD R8, R5, -0x5, R8 ;  /* 0xfffffffb05087824 */ /* 0x000fe200078e0208 */
[----:B------:R-:W-:Y:S01]  /*fac0*/  LOP3.LUT R0, R0, R3, RZ, 0x3c, !PT ;  /* 0x0000000300007212 */ /* 0x000fe200078e3cff */
[----:B0-----:R-:W-:Y:S02]  /*fad0*/  IMAD.MOV.U32 R4, RZ, RZ, -0x1 ;  /* 0xffffffffff047424 */ /* 0x001fe400078e00ff */
[----:B------:R-:W-:Y:S01]  /*fae0*/  IMAD.MOV.U32 R3, RZ, RZ, -0x1 ;  /* 0xffffffffff037424 */ /* 0x000fe200078e00ff */
[----:B------:R-:W-:Y:S01]  /*faf0*/  @P4 LOP3.LUT R0, R0, 0x1, R5, 0x78, !PT ;  /* 0x0000000100004812 */ /* 0x000fe200078e7805 */
[----:B------:R-:W-:Y:S01]  /*fb00*/  IMAD.MOV.U32 R5, RZ, RZ, -0x1 ;  /* 0xffffffffff057424 */ /* 0x000fe200078e00ff */
[----:B---3--:R-:W-:-:S04]  /*fb10*/  IADD3 R14, P5, R14, UR16, RZ ;  /* 0x000000100e0e7c10 */ /* 0x008fc8000ffbe0ff */
[----:B--2---:R-:W-:Y:S01]  /*fb20*/  IADD3.X R15, R15, UR13, RZ, P5, !PT ;  /* 0x0000000d0f0f7c10 */ /* 0x004fe2000affe4ff */
[----:B------:R0:W-:Y:S01]  /*fb30*/  STL [R1+0x80], R14 ;  /* 0x0000800e01007387 */ /* 0x0001e20000100800 */
[----:B------:R-:W-:-:S03]  /*fb40*/  ISETP.GE.U32.AND P1, PT, R14, UR4, PT ;  /* 0x000000040e007c0c */ /* 0x000fc6000bf26070 */
[----:B------:R0:W-:Y:S01]  /*fb50*/  STL [R1+0x7c], R15 ;  /* 0x00007c0f01007387 */ /* 0x0001e20000100800 */
[----:B------:R-:W-:-:S03]  /*fb60*/  ISETP.GE.U32.AND.EX P1, PT, R15, UR5, PT, P1 ;  /* 0x000000050f007c0c */ /* 0x000fc6000bf26110 */
[----:B------:R0:W-:Y:S04]  /*fb70*/  STL [R1+0x84], R5 ;  /* 0x0000840501007387 */ /* 0x0001e80000100800 */
[----:B------:R0:W-:Y:S04]  /*fb80*/  STL [R1+0x88], R4 ;  /* 0x0000880401007387 */ /* 0x0001e80000100800 */
[----:B------:R0:W-:Y:S02]  /*fb90*/  STL [R1+0x74], R3 ;  /* 0x0000740301007387 */ /* 0x0001e40000100800 */
[----:B------:R-:W-:Y:S05]  /*fba0*/  @P1 BRA `(.L_x_311) ;  /* 0x0000000400581947 */ /* 0x000fea0003800000 */
[----:B------:R-:W-:Y:S01]  /*fbb0*/  ULDC.64 UR4, c[0x0][0x628] ;  /* 0x00018a0000047ab9 */ /* 0x000fe20000000a00 */
[----:B------:R-:W1:Y:S01]  /*fbc0*/  S2R R12, SR_CTAID.X ;  /* 0x00000000000c7919 */ /* 0x000e620000002500 */
[----:B------:R-:W-:Y:S01]  /*fbd0*/  ISETP.NE.U32.AND P1, PT, RZ, UR4, PT ;  /* 0x00000004ff007c0c */ /* 0x000fe2000bf25070 */
[----:B------:R-:W-:Y:S01]  /*fbe0*/  ULDC UR7, c[0x0][0x630] ;  /* 0x00018c0000077ab9 */ /* 0x000fe20000000800 */
[----:B------:R-:W-:Y:S01]  /*fbf0*/  IMAD.MOV.U32 R2, RZ, RZ, R14 ;  /* 0x000000ffff027224 */ /* 0x000fe200078e000e */
[----:B------:R-:W2:Y:S01]  /*fc00*/  S2R R10, SR_CTAID.Y ;  /* 0x00000000000a7919 */ /* 0x000ea20000002600 */
[----:B------:R-:W-:Y:S01]  /*fc10*/  ISETP.NE.AND.EX P1, PT, RZ, UR5, PT, P1 ;  /* 0x00000005ff007c0c */ /* 0x000fe2000bf25310 */
[----:B0-----:R-:W-:-:S12]  /*fc20*/  IMAD.MOV.U32 R3, RZ, RZ, R15 ;  /* 0x000000ffff037224 */ /* 0x001fd800078e000f */
[----:B------:R-:W-:Y:S05]  /*fc30*/  @!P1 BRA `(.L_x_312) ;  /* 0x0000000000289947 */ /* 0x000fea0003800000 */
[----:B------:R-:W-:Y:S02]  /*fc40*/  ULDC UR6, c[0x0][0x634] ;  /* 0x00018d0000067ab9 */ /* 0x000fe40000000800 */
[----:B------:R-:W-:-:S05]  /*fc50*/  IADD3 R7, P1, R14, UR6, RZ ;  /* 0x000000060e077c10 */ /* 0x000fca000ff3e0ff */
[----:B------:R-:W-:-:S04]  /*fc60*/  IMAD.X R11, RZ, RZ, R15, P1 ;  /* 0x000000ffff0b7224 */ /* 0x000fc800008e060f */
[----:B------:R-:W-:-:S04]  /*fc70*/  IMAD.WIDE.U32 R4, R11, UR4, RZ ;  /* 0x000000040b047c25 */ /* 0x000fc8000f8e00ff */
[----:B------:R-:W-:-:S04]  /*fc80*/  IMAD.WIDE.U32 R4, P1, R7, UR5, R4 ;  /* 0x0000000507047c25 */ /* 0x000fc8000f820004 */
[----:B------:R-:W-:-:S04]  /*fc90*/  IMAD.WIDE.U32 R6, R7, UR4, RZ ;  /* 0x0000000407067c25 */ /* 0x000fc8000f8e00ff */
[----:B------:R-:W-:Y:S01]  /*fca0*/  IMAD.X R3, RZ, RZ, RZ, P1 ;  /* 0x000000ffff037224 */ /* 0x000fe200008e06ff */
[----:B------:R-:W-:Y:S01]  /*fcb0*/  IADD3 RZ, P1, R7, R4, RZ ;  /* 0x0000000407ff7210 */ /* 0x000fe20007f3e0ff */
[----:B------:R-:W-:-:S04]  /*fcc0*/  IMAD.MOV.U32 R2, RZ, RZ, R5 ;  /* 0x000000ffff027224 */ /* 0x000fc800078e0005 */
[----:B------:R-:W-:-:S08]  /*fcd0*/  IMAD.WIDE.U32.X R2, R11, UR5, R2, P1 ;  /* 0x000000050b027c25 */ /* 0x000fd000088e0402 */
.L_x_312:
[--C-:B------:R-:W-:Y:S01]  /*fce0*/  SHF.R.U64 R11, R2, UR7, R3.reuse ;  /* 0x00000007020b7c19 */ /* 0x100fe20008001203 */
[----:B------:R-:W-:Y:S01]  /*fcf0*/  ULDC.64 UR4, c[0x0][0x620] ;  /* 0x0001880000047ab9 */ /* 0x000fe20000000a00 */
[----:B------:R-:W-:Y:S01]  /*fd00*/  SHF.R.U32.HI R2, RZ, UR7, R3 ;  /* 0x00000007ff027c19 */ /* 0x000fe20008011603 */
[----:B------:R-:W-:Y:S01]  /*fd10*/  IMAD.MOV.U32 R3, RZ, RZ, R15 ;  /* 0x000000ffff037224 */ /* 0x000fe200078e000f */
[----:B------:R-:W-:Y:S01]  /*fd20*/  IADD3 R5, P1, RZ, -R11, RZ ;  /* 0x8000000bff057210 */ /* 0x000fe20007f3e0ff */
[----:B------:R-:W0:Y:S01]  /*fd30*/  LDC R7, c[0x0][0x144] ;  /* 0x00005100ff077b82 */ /* 0x000e220000000800 */
[----:B-1----:R-:W-:Y:S01]  /*fd40*/  I2FP.F32.U32 R6, R12 ;  /* 0x0000000c00067245 */ /* 0x002fe20000201000 */
[----:B------:R-:W-:Y:S01]  /*fd50*/  ULDC.64 UR8, c[0x0][0x640] ;  /* 0x0001900000087ab9 */ /* 0x000fe20000000a00 */
[----:B------:R-:W-:Y:S01]  /*fd60*/  ULDC UR6, c[0x0][0x608] ;  /* 0x0001820000067ab9 */ /* 0x000fe20000000800 */
[----:B------:R-:W-:Y:S01]  /*fd70*/  IMAD.X R2, RZ, RZ, ~R2, P1 ;  /* 0x000000ffff027224 */ /* 0x000fe200008e0e02 */
[----:B------:R-:W-:-:S03]  /*fd80*/  ISETP.NE.U32.AND P1, PT, RZ, UR8, PT ;  /* 0x00000008ff007c0c */ /* 0x000fc6000bf25070 */
[----:B------:R-:W-:Y:S01]  /*fd90*/  IMAD R4, R2, UR4, RZ ;  /* 0x0000000402047c24 */ /* 0x000fe2000f8e02ff */
[----:B------:R-:W1:Y:S01]  /*fda0*/  LDC R15, c[0x0][0x148] ;  /* 0x00005200ff0f7b82 */ /* 0x000e620000000800 */
[----:B------:R-:W-:Y:S01]  /*fdb0*/  IMAD.MOV.U32 R2, RZ, RZ, R14 ;  /* 0x000000ffff027224 */ /* 0x000fe200078e000e */
[----:B------:R-:W-:-:S03]  /*fdc0*/  ISETP.NE.AND.EX P1, PT, RZ, UR9, PT, P1 ;  /* 0x00000009ff007c0c */ /* 0x000fc6000bf25310 */
[----:B------:R-:W-:Y:S01]  /*fdd0*/  IMAD.WIDE.U32 R2, R5, UR4, R2 ;  /* 0x0000000405027c25 */ /* 0x000fe2000f8e0002 */
[----:B------:R-:W-:-:S03]  /*fde0*/  ULDC UR4, c[0x0][0x150] ;  /* 0x0000540000047ab9 */ /* 0x000fc60000000800 */
[----:B------:R-:W-:Y:S01]  /*fdf0*/  FMUL R6, R6, UR4 ;  /* 0x0000000406067c20 */ /* 0x000fe20008400000 */
[----:B------:R-:W-:Y:S01]  /*fe00*/  IMAD R5, R5, UR5, R4 ;  /* 0x0000000505057c24 */ /* 0x000fe2000f8e0204 */
[----:B------:R-:W-:Y:S01]  /*fe10*/  ULDC UR4, c[0x0][0x618] ;  /* 0x0001860000047ab9 */ /* 0x000fe20000000800 */
[----:B------:R-:W-:Y:S02]  /*fe20*/  ULDC UR5, c[0x0][0x154] ;  /* 0x0000550000057ab9 */ /* 0x000fe40000000800 */
[----:B------:R-:W-:Y:S01]  /*fe30*/  IMAD.IADD R3, R3, 0x1, R5 ;  /* 0x0000000103037824 */ /* 0x000fe200078e0205 */
[----:B------:R-:W3:Y:S04]  /*fe40*/  F2I.U32.TRUNC.NTZ R6, R6 ;  /* 0x0000000600067305 */ /* 0x000ee8000020f000 */
[----:B------:R-:W-:-:S02]  /*fe50*/  SHF.R.U64 R13, R2, UR4, R3 ;  /* 0x00000004020d7c19 */ /* 0x000fc40008001203 */
[----:B--2---:R-:W-:-:S05]  /*fe60*/  I2FP.F32.U32 R2, R10 ;  /* 0x0000000a00027245 */ /* 0x004fca0000201000 */
[----:B------:R-:W-:Y:S01]  /*fe70*/  FMUL R4, R2, UR5 ;  /* 0x0000000502047c20 */ /* 0x000fe20008400000 */
[----:B------:R-:W-:Y:S01]  /*fe80*/  SHF.R.U32.HI R2, RZ, UR4, R3 ;  /* 0x00000004ff027c19 */ /* 0x000fe20008011603 */
[----:B------:R-:W-:Y:S02]  /*fe90*/  ULDC UR4, c[0x0][0x658] ;  /* 0x0001960000047ab9 */ /* 0x000fe40000000800 */
[----:B------:R2:W4:Y:S01]  /*fea0*/  F2I.U32.TRUNC.NTZ R18, R4 ;  /* 0x0000000400127305 */ /* 0x000522000020f000 */
[----:B------:R-:W-:Y:S01]  /*feb0*/  SHF.R.U64 R16, R13, UR6, R2 ;  /* 0x000000060d107c19 */ /* 0x000fe20008001202 */
[----:B---3--:R-:W-:Y:S01]  /*fec0*/  IMAD.MOV R6, RZ, RZ, -R6 ;  /* 0x000000ffff067224 */ /* 0x008fe200078e0a06 */
[----:B------:R-:W-:-:S03]  /*fed0*/  SHF.R.U32.HI R3, RZ, UR6, R2 ;  /* 0x00000006ff037c19 */ /* 0x000fc60008011602 */
[----:B0-----:R-:W-:Y:S01]  /*fee0*/  IMAD R12, R7, R6, R12 ;  /* 0x00000006070c7224 */ /* 0x001fe200078e020c */
[--C-:B------:R-:W-:Y:S02]  /*fef0*/  SHF.R.U64 R14, R16, UR4, R3.reuse ;  /* 0x00000004100e7c19 */ /* 0x100fe40008001203 */
[----:B------:R-:W-:-:S03]  /*ff00*/  SHF.R.U32.HI R3, RZ, UR4, R3 ;  /* 0x00000004ff037c19 */ /* 0x000fc60008011603 */
[----:B------:R-:W-:Y:S01]  /*ff10*/  IMAD.MOV.U32 R2, RZ, RZ, R14 ;  /* 0x000000ffff027224 */ /* 0x000fe200078e000e */
[----:B--2-4-:R-:W-:Y:S06]  /*ff20*/  @!P1 BRA `(.L_x_313) ;  /* 0x0000000000289947 */ /* 0x014fec0003800000 */
        /* <DEDUP_REMOVED lines=10> */
.L_x_313:
[----:B------:R-:W-:Y:S01]  /*ffd0*/  ULDC UR4, c[0x0][0x648] ;  /* 0x0001920000047ab9 */ /* 0x000fe20000000800 */
[----:B------:R-:W-:Y:S01]  /*ffe0*/  IMAD.MOV R18, RZ, RZ, -R18 ;  /* 0x000000ffff127224 */ /* 0x000fe200078e0a12 */
[----:B------:R-:W-:Y:S01]  /*fff0*/  SHF.R.U64 R3, R2, UR4, R3 ;  /* 0x0000000402037c19 */ /* 0x000fe20008001203 */
[----:B------:R-:W-:Y:S01]  /*10000*/  ULDC UR4, c[0x0][0x638] ;  /* 0x00018e0000047ab9 */ /* 0x000fe20000000800 */
[----:B------:R-:W-:Y:S01]  /*10010*/  LOP3.LUT R2, R16, UR22, RZ, 0xc0, !PT ;  /* 0x0000001610027c12 */ /* 0x000fe2000f8ec0ff */
[----:B-1----:R-:W-:Y:S01]  /*10020*/  @P2 IMAD R12, R15, R18, R10 ;  /* 0x000000120f0c2224 */ /* 0x002fe200078e020a */
[----:B------:R-:W-:Y:S01]  /*10030*/  LOP3.LUT R13, R13, UR18, RZ, 0xc0, !PT ;  /* 0x000000120d0d7c12 */ /* 0x000fe2000f8ec0ff */
[----:B------:R-:W-:Y:S01]  /*10040*/  IMAD.MOV R5, RZ, RZ, -R3 ;  /* 0x000000ffff057224 */ /* 0x000fe200078e0a03 */
[----:B------:R-:W-:Y:S01]  /*10050*/  ULDC UR5, c[0x0][0x610] ;  /* 0x0001840000057ab9 */ /* 0x000fe20000000800 */
[----:B------:R-:W-:Y:S02]  /*10060*/  IMAD R3, R3, UR19, R2 ;  /* 0x0000001303037c24 */ /* 0x000fe4000f8e0202 */
[----:B------:R-:W-:Y:S01]  /*10070*/  IMAD R14, R5, UR4, R14 ;  /* 0x00000004050e7c24 */ /* 0x000fe2000f8e020e */
[----:B------:R-:W-:Y:S01]  /*10080*/  ULDC UR4, c[0x0][0x600] ;  /* 0x0001800000047ab9 */ /* 0x000fe20000000800 */
[----:B------:R-:W-:-:S02]  /*10090*/  IMAD R3, R3, UR5, R12 ;  /* 0x0000000503037c24 */ /* 0x000fc4000f8e020c */
[----:B------:R-:W-:Y:S02]  /*100a0*/  IMAD R14, R14, UR4, R13 ;  /* 0x000000040e0e7c24 */ /* 0x000fe4000f8e020d */
[----:B------:R-:W-:-:S03]  /*100b0*/  IMAD.MOV.U32 R2, RZ, RZ, 0x1 ;  /* 0x00000001ff027424 */ /* 0x000fc600078e00ff */
[----:B------:R-:W-:Y:S02]  /*100c0*/  SEL R4, R14, R3, !P2 ;  /* 0x000000030e047207 */ /* 0x000fe40005000000 */
[----:B------:R-:W-:-:S03]  /*100d0*/  SEL R3, R3, R14, !P2 ;  /* 0x0000000e03037207 */ /* 0x000fc60005000000 */
[----:B------:R1:W-:Y:S04]  /*100e0*/  STL [R1+0x88], R4 ;  /* 0x0000880401007387 */ /* 0x0003e80000100800 */
[----:B------:R1:W-:Y:S04]  /*100f0*/  STL [R1+0x74], R11 ;  /* 0x0000740b01007387 */ /* 0x0003e80000100800 */
[----:B------:R1:W-:Y:S02]  /*10100*/  STL [R1+0x84], R3 ;  /* 0x0000840301007387 */ /* 0x0003e40000100800 */
.L_x_311:
[----:B------:R-:W-:Y:S05]  /*10110*/  BSYNC B1 ;  /* 0x0000000000017941 */ /* 0x000fea0003800000 */
.L_x_310:
[----:B------:R-:W-:-:S13]  /*10120*/  LOP3.LUT P1, RZ, R2, 0xff, RZ, 0xc0, !PT ;  /* 0x000000ff02ff7812 */ /* 0x000fda000782c0ff */
[----:B------:R-:W-:Y:S05]  /*10130*/  @P1 BRA `(.L_x_314) ;  /* 0xfffffff000f81947 */ /* 0x000fea000383ffff */
[----:B------:R-:W-:Y:S05]  /*10140*/  BSYNC B0 ;  /* 0x0000000000007941 */ /* 0x000fea0003800000 */
.L_x_302:
[----:B------:R-:W-:-:S03]  /*10150*/  UMOV UR4, 0xffffffff ;  /* 0xffffffff00047882 */ /* 0x000fc60000000000 */
[----:B------:R-:W-:Y:S05]  /*10160*/  BRA.DIV UR4, `(.L_x_315) ;  /* 0x00000006047c7947 */ /* 0x000fea000b800000 */
[----:B------:R-:W-:-:S13]  /*10170*/  ELECT P0, URZ, PT ;  /* 0x00000000003f782f */ /* 0x000fda0003800000 */
.L_x_332:
[----:B------:R-:W-:Y:S04]  /*10180*/  BSSY B0, `(.L_x_316) ;  /* 0x0000035000007945 */ /* 0x000fe80003800000 */
[----:B------:R-:W-:Y:S05]  /*10190*/  @!P0 BRA `(.L_x_317) ;  /* 0x0000000000cc8947 */ /* 0x000fea0003800000 */
[----:B------:R-:W-:-:S04]  /*101a0*/  ULOP3.LUT UR4, UR15, 0x2, URZ, 0xfc, !UPT ;  /* 0x000000020f047892 */ /* 0x000fc8000f8efc3f */
[----:B------:R-:W-:-:S06]  /*101b0*/  UISETP.NE.AND UP0, UPT, UR4, 0x3, UPT ;  /* 0x000000030400788c */ /* 0x000fcc000bf05270 */
[----:B------:R-:W-:-:S13]  /*101c0*/  PLOP3.LUT P0, PT, PT, PT, UP0, 0x80, 0x0 ;  /* 0x000000000000781c */ /* 0x000fda0003f0f008 */
[----:B------:R-:W-:Y:S05]  /*101d0*/  @!P0 BRA `(.L_x_318) ;  /* 0x0000000000048947 */ /* 0x000fea0003800000 */
[----:B------:R-:W-:Y:S01]  /*101e0*/  BPT.TRAP 0x1 ;  /* 0x000000040000795c */ /* 0x000fe20000300000 */
.L_x_318:
[----:B01----:R-:W0:Y:S01]  /*101f0*/  S2R R3, SR_CgaCtaId ;  /* 0x0000000000037919 */ /* 0x003e220000008800 */
[----:B------:R-:W-:-:S04]  /*10200*/  MOV R2, 0x400 ;  /* 0x0000040000027802 */ /* 0x000fc80000000f00 */
[----:B0-----:R-:W-:Y:S02]  /*10210*/  LEA R3, R3, R2, 0x18 ;  /* 0x0000000203037211 */ /* 0x001fe400078ec0ff */
[----:B------:R-:W-:-:S03]  /*10220*/  SHF.L.U32 R2, R0, 0x1f, RZ ;  /* 0x0000001f00027819 */ /* 0x000fc600000006ff */
[----:B------:R-:W-:-:S04]  /*10230*/  VIADD R3, R3, 0x28 ;  /* 0x0000002803037836 */ /* 0x000fc80000000000 */
[C---:B------:R-:W-:Y:S02]  /*10240*/  IMAD R7, R8.reuse, 0x8, R3 ;  /* 0x0000000808077824 */ /* 0x040fe400078e0203 */
[----:B------:R-:W-:Y:S02]  /*10250*/  VIADD R8, R8, 0x1 ;  /* 0x0000000108087836 */ /* 0x000fe40000000000 */
[----:B------:R-:W0:Y:S03]  /*10260*/  SYNCS.PHASECHK.TRANS64.TRYWAIT P0, [R7+URZ], R2 ;  /* 0x00000002070075a7 */ /* 0x000e26000800017f */
[----:B------:R-:W-:-:S04]  /*10270*/  ISETP.NE.AND P1, PT, R8, 0x5, PT ;  /* 0x000000050800780c */ /* 0x000fc80003f25270 */
[----:B------:R-:W-:Y:S02]  /*10280*/  SEL R5, RZ, 0x1, P1 ;  /* 0x00000001ff057807 */ /* 0x000fe40000800000 */
[----:B------:R-:W-:Y:S02]  /*10290*/  SEL R8, R8, RZ, P1 ;  /* 0x000000ff08087207 */ /* 0x000fe40000800000 */
[----:B------:R-:W-:-:S03]  /*102a0*/  LOP3.LUT R5, R0, R5, RZ, 0x3c, !PT ;  /* 0x0000000500057212 */ /* 0x000fc600078e3cff */
[----:B------:R-:W-:Y:S01]  /*102b0*/  IMAD R9, R8, 0x8, R3 ;  /* 0x0000000808097824 */ /* 0x000fe200078e0203 */
[----:B------:R-:W-:Y:S01]  /*102c0*/  SHF.L.U32 R4, R5, 0x1f, RZ ;  /* 0x0000001f05047819 */ /* 0x000fe200000006ff */
[----:B0-----:R-:W-:Y:S06]  /*102d0*/  @!P0 BRA `(.L_x_319) ;  /* 0x0000000400448947 */ /* 0x001fec0003800000 */
.L_x_333:
[----:B------:R-:W1:Y:S01]  /*102e0*/  SYNCS.PHASECHK.TRANS64.TRYWAIT P0, [R9+URZ], R4 ;  /* 0x00000004090075a7 */ /* 0x000e62000800017f */
[----:B------:R-:W-:-:S05]  /*102f0*/  VIADD R0, R8, 0x1 ;  /* 0x0000000108007836 */ /* 0x000fca0000000000 */
[----:B------:R-:W-:-:S04]  /*10300*/  ISETP.NE.AND P1, PT, R0, 0x5, PT ;  /* 0x000000050000780c */ /* 0x000fc80003f25270 */
[----:B0-----:R-:W-:Y:S02]  /*10310*/  SEL R2, RZ, 0x1, P1 ;  /* 0x00000001ff027807 */ /* 0x001fe40000800000 */
[----:B------:R-:W-:Y:S02]  /*10320*/  SEL R0, R0, RZ, P1 ;  /* 0x000000ff00007207 */ /* 0x000fe40000800000 */
[----:B------:R-:W-:-:S03]  /*10330*/  LOP3.LUT R7, R5, R2, RZ, 0x3c, !PT ;  /* 0x0000000205077212 */ /* 0x000fc600078e3cff */
[----:B------:R-:W-:Y:S01]  /*10340*/  IMAD R6, R0, 0x8, R3 ;  /* 0x0000000800067824 */ /* 0x000fe200078e0203 */
[----:B------:R-:W-:Y:S01]  /*10350*/  SHF.L.U32 R5, R7, 0x1f, RZ ;  /* 0x0000001f07057819 */ /* 0x000fe200000006ff */
[----:B-1----:R-:W-:Y:S06]  /*10360*/  @!P0 BRA `(.L_x_320) ;  /* 0x0000000400348947 */ /* 0x002fec0003800000 */
.L_x_334:
[----:B------:R-:W1:Y:S01]  /*10370*/  SYNCS.PHASECHK.TRANS64.TRYWAIT P0, [R6+URZ], R5 ;  /* 0x00000005060075a7 */ /* 0x000e62000800017f */
[----:B------:R-:W-:-:S05]  /*10380*/  VIADD R0, R0, 0x1 ;  /* 0x0000000100007836 */ /* 0x000fca0000000000 */
[----:B------:R-:W-:-:S04]  /*10390*/  ISETP.NE.AND P1, PT, R0, 0x5, PT ;  /* 0x000000050000780c */ /* 0x000fc80003f25270 */
[----:B------:R-:W-:Y:S02]  /*103a0*/  SEL R2, RZ, 0x1, P1 ;  /* 0x00000001ff027807 */ /* 0x000fe40000800000 */
[----:B------:R-:W-:Y:S02]  /*103b0*/  SEL R0, R0, RZ, P1 ;  /* 0x000000ff00007207 */ /* 0x000fe40000800000 */
[----:B------:R-:W-:-:S03]  /*103c0*/  LOP3.LUT R7, R7, R2, RZ, 0x3c, !PT ;  /* 0x0000000207077212 */ /* 0x000fc600078e3cff */
[----:B0-----:R-:W-:Y:S01]  /*103d0*/  IMAD R9, R0, 0x8, R3 ;  /* 0x0000000800097824 */ /* 0x001fe200078e0203 */
[----:B------:R-:W-:Y:S01]  /*103e0*/  SHF.L.U32 R4, R7, 0x1f, RZ ;  /* 0x0000001f07047819 */ /* 0x000fe200000006ff */
[----:B-1----:R-:W-:Y:S06]  /*103f0*/  @!P0 BRA `(.L_x_321) ;  /* 0x0000000400248947 */ /* 0x002fec0003800000 */
.L_x_335:
[----:B------:R-:W1:Y:S01]  /*10400*/  SYNCS.PHASECHK.TRANS64.TRYWAIT P0, [R9+URZ], R4 ;  /* 0x00000004090075a7 */ /* 0x000e62000800017f */
[----:B------:R-:W-:-:S05]  /*10410*/  VIADD R0, R0, 0x1 ;  /* 0x0000000100007836 */ /* 0x000fca0000000000 */
[----:B------:R-:W-:-:S04]  /*10420*/  ISETP.NE.AND P1, PT, R0, 0x5, PT ;  /* 0x000000050000780c */ /* 0x000fc80003f25270 */
[----:B------:R-:W-:Y:S02]  /*10430*/  SEL R2, RZ, 0x1, P1 ;  /* 0x00000001ff027807 */ /* 0x000fe40000800000 */
[----:B------:R-:W-:Y:S02]  /*10440*/  SEL R0, R0, RZ, P1 ;  /* 0x000000ff00007207 */ /* 0x000fe40000800000 */
[----:B------:R-:W-:Y:S01]  /*10450*/  LOP3.LUT R2, R7, R2, RZ, 0x3c, !PT ;  /* 0x0000000207027212 */ /* 0x000fe200078e3cff */
[----:B-1----:R-:W-:Y:S06]  /*10460*/  @!P0 BRA `(.L_x_322) ;  /* 0x00000004001c8947 */ /* 0x002fec0003800000 */
.L_x_336:
[----:B------:R-:W-:Y:S01]  /*10470*/  IMAD R3, R0, 0x8, R3 ;  /* 0x0000000800037824 */ /* 0x000fe200078e0203 */
[----:B------:R-:W-:-:S07]  /*10480*/  SHF.L.U32 R0, R2, 0x1f, RZ ;  /* 0x0000001f02007819 */ /* 0x000fce00000006ff */
.L_x_323:
[----:B--2---:R2:W3:Y:S02]  /*10490*/  SYNCS.PHASECHK.TRANS64.TRYWAIT P0, [R3+URZ], R0 ;  /* 0x00000000030075a7 */ /* 0x0044e4000800017f */
[----:B---3--:R-:W-:Y:S05]  /*104a0*/  @!P0 NANOSLEEP.SYNCS 0x989680 ;  /* 0x009896800000895d */ /* 0x008fea0003900000 */
[----:B------:R-:W3:Y:S02]  /*104b0*/  @!P0 SYNCS.PHASECHK.TRANS64 P0, [R3+URZ], R0 ;  /* 0x00000000030085a7 */ /* 0x000ee4000800007f */
[----:B---3--:R-:W-:Y:S05]  /*104c0*/  @!P0 BRA `(.L_x_323) ;  /* 0xfffffffc00f08947 */ /* 0x008fea000383ffff */
.L_x_317:
[----:B------:R-:W-:Y:S05]  /*104d0*/  BSYNC B0 ;  /* 0x0000000000007941 */ /* 0x000fea0003800000 */
.L_x_316:
[----:B------:R-:W-:Y:S05]  /*104e0*/  EXIT ;  /* 0x000000000000794d */ /* 0x000fea0003800000 */
.L_x_19:
[----:B--2---:R-:W-:-:S04]  /*104f0*/  IMAD.U32 R3, RZ, RZ, UR18 ;  /* 0x00000012ff037e24 */ /* 0x004fc8000f8e00ff */
[----:B------:R2:W3:Y:S03]  /*10500*/  SYNCS.PHASECHK.TRANS64.TRYWAIT P0, [R3+URZ+-0x8], R0 ;  /* 0xfffff800030075a7 */ /* 0x0004e6000800017f */
[----:B---3--:R-:W-:Y:S05]  /*10510*/  @!P0 NANOSLEEP.SYNCS 0x989680 ;  /* 0x009896800000895d */ /* 0x008fea0003900000 */
[----:B------:R-:W3:Y:S02]  /*10520*/  @!P0 SYNCS.PHASECHK.TRANS64 P0, [R3+URZ+-0x8], R0 ;  /* 0xfffff800030085a7 */ /* 0x000ee4000800007f */
[----:B---3--:R-:W-:Y:S05]  /*10530*/  @!P0 BRA `(.L_x_19) ;  /* 0xfffffffc00ec8947 */ /* 0x008fea000383ffff */
[----:B------:R-:W-:Y:S05]  /*10540*/  BRA `(.L_x_324) ;  /* 0xffffff1000c87947 */ /* 0x000fea000383ffff */
.L_x_24:
[----:B-1----:R-:W-:-:S04]  /*10550*/  IMAD.U32 R3, RZ, RZ, UR6 ;  /* 0x00000006ff037e24 */ /* 0x002fc8000f8e00ff */
[----:B------:R1:W2:Y:S03]  /*10560*/  SYNCS.PHASECHK.TRANS64.TRYWAIT P0, [R3+URZ], R0 ;  /* 0x00000000030075a7 */ /* 0x0002a6000800017f */
[----:B--2---:R-:W-:Y:S05]  /*10570*/  @!P0 NANOSLEEP.SYNCS 0x989680 ;  /* 0x009896800000895d */ /* 0x004fea0003900000 */
[----:B------:R-:W2:Y:S02]  /*10580*/  @!P0 SYNCS.PHASECHK.TRANS64 P0, [R3+URZ], R0 ;  /* 0x00000000030085a7 */ /* 0x000ea4000800007f */
[----:B--2---:R-:W-:Y:S05]  /*10590*/  @!P0 BRA `(.L_x_24) ;  /* 0xfffffffc00ec8947 */ /* 0x004fea000383ffff */
[----:B------:R-:W-:Y:S05]  /*105a0*/  BRA `(.L_x_23) ;  /* 0xffffff1c00307947 */ /* 0x000fea000383ffff */
.L_x_30:
[----:B-----5:R2:W-:Y:S02]  /*105b0*/  STL [R1+0xa0], R0 ;  /* 0x0000a00001007387 */ /* 0x0205e40000100800 */
[----:B--2---:R-:W-:-:S04]  /*105c0*/  IMAD.U32 R0, RZ, RZ, UR9 ;  /* 0x00000009ff007e24 */ /* 0x004fc8000f8e00ff */
[----:B------:R2:W3:Y:S03]  /*105d0*/  SYNCS.PHASECHK.TRANS64.TRYWAIT P0, [R0+URZ], R229 ;  /* 0x000000e5000075a7 */ /* 0x0004e6000800017f */
[----:B---3--:R-:W-:Y:S05]  /*105e0*/  @!P0 NANOSLEEP.SYNCS 0x989680 ;  /* 0x009896800000895d */ /* 0x008fea0003900000 */
[----:B------:R2:W3:Y:S02]  /*105f0*/  @!P0 SYNCS.PHASECHK.TRANS64 P0, [R0+URZ], R229 ;  /* 0x000000e5000085a7 */ /* 0x0004e4000800007f */
[----:B--2---:R2:W5:Y:S02]  /*10600*/  LDL.LU R0, [R1+0xa0] ;  /* 0x0000a00001007983 */ /* 0x0045640000300800 */
[----:B--23--:R-:W-:Y:S05]  /*10610*/  @!P0 BRA `(.L_x_30) ;  /* 0xfffffffc00e48947 */ /* 0x00cfea000383ffff */
[----:B------:R-:W-:Y:S05]  /*10620*/  BRA `(.L_x_29) ;  /* 0xffffff2c00c87947 */ /* 0x000fea000383ffff */
.L_x_38:
[----:B---3--:R-:W-:-:S04]  /*10630*/  IMAD.U32 R25, RZ, RZ, UR18 ;  /* 0x00000012ff197e24 */ /* 0x008fc8000f8e00ff */
[----:B------:R3:W4:Y:S03]  /*10640*/  SYNCS.PHASECHK.TRANS64.TRYWAIT P0, [R25+URZ+0x8], R24 ;  /* 0x00000818190075a7 */ /* 0x000726000800017f */
[----:B----4-:R-:W-:Y:S05]  /*10650*/  @!P0 NANOSLEEP.SYNCS 0x989680 ;  /* 0x009896800000895d */ /* 0x010fea0003900000 */
[----:B------:R-:W4:Y:S02]  /*10660*/  @!P0 SYNCS.PHASECHK.TRANS64 P0, [R25+URZ+0x8], R24 ;  /* 0x00000818190085a7 */ /* 0x000f24000800007f */
[----:B----4-:R-:W-:Y:S05]  /*10670*/  @!P0 BRA `(.L_x_38) ;  /* 0xfffffffc00ec8947 */ /* 0x010fea000383ffff */
[----:B------:R-:W-:Y:S05]  /*10680*/  BRA `(.L_x_325) ;  /* 0xffffff5000f07947 */ /* 0x000fea000383ffff */
.L_x_303:
[----:B------:R-:W-:Y:S01]  /*10690*/  BSSY B1, `(.L_x_326) ;  /* 0x0000006000017945 */ /* 0x000fe20003800000 */
[----:B------:R-:W-:-:S07]  /*106a0*/  IMAD.MOV.U32 R2, RZ, RZ, -0x1 ;  /* 0xffffffffff027424 */ /* 0x000fce00078e00ff */
[----:B------:R-:W-:Y:S05]  /*106b0*/  WARPSYNC.COLLECTIVE R2, `(.L_x_327) ;  /* 0x00000000020c7348 */ /* 0x000fea0003c00000 */
[----:B------:R-:W-:Y:S02]  /*106c0*/  ELECT P1, UR62, PT ;  /* 0x00000000003e782f */ /* 0x000fe40003820000 */
[----:B------:R-:W-:Y:S01]  /*106d0*/  MOV R2, UR62 ;  /* 0x0000003e00027c02 */ /* 0x000fe20008000f00 */
[----:B------:R-:W-:Y:S10]  /*106e0*/  ENDCOLLECTIVE ;  /* 0x000000000000791b */ /* 0x000ff40003800000 */
.L_x_327:
[----:B------:R-:W-:Y:S05]  /*106f0*/  BSYNC B1 ;  /* 0x0000000000017941 */ /* 0x000fea0003800000 */
.L_x_326:
[----:B------:R-:W-:Y:S05]  /*10700*/  BRA `(.L_x_328) ;  /* 0xffffffec00907947 */ /* 0x000fea000383ffff */
.L_x_306:
[----:B-1----:R1:W2:Y:S02]  /*10710*/  SYNCS.PHASECHK.TRANS64.TRYWAIT P1, [R11+URZ+0x28], R4 ;  /* 0x000028040b0075a7 */ /* 0x0022a4000802017f */
[----:B--2---:R-:W-:Y:S05]  /*10720*/  @!P1 NANOSLEEP.SYNCS 0x989680 ;  /* 0x009896800000995d */ /* 0x004fea0003900000 */
[----:B------:R-:W2:Y:S02]  /*10730*/  @!P1 SYNCS.PHASECHK.TRANS64 P1, [R11+URZ+0x28], R4 ;  /* 0x000028040b0095a7 */ /* 0x000ea4000802007f */
[----:B--2---:R-:W-:Y:S05]  /*10740*/  @!P1 BRA `(.L_x_306) ;  /* 0xfffffffc00f09947 */ /* 0x004fea000383ffff */
[----:B------:R-:W-:Y:S05]  /*10750*/  BRA `(.L_x_329) ;  /* 0xffffffec00d07947 */ /* 0x000fea000383ffff */
.L_x_315:
[----:B------:R-:W-:Y:S01]  /*10760*/  BSSY B0, `(.L_x_330) ;  /* 0x0000006000007945 */ /* 0x000fe20003800000 */
[----:B------:R-:W-:-:S07]  /*10770*/  IMAD.MOV.U32 R2, RZ, RZ, -0x1 ;  /* 0xffffffffff027424 */ /* 0x000fce00078e00ff */
[----:B01----:R-:W-:Y:S05]  /*10780*/  WARPSYNC.COLLECTIVE R2, `(.L_x_331) ;  /* 0x00000000020c7348 */ /* 0x003fea0003c00000 */
[----:B------:R-:W-:Y:S02]  /*10790*/  ELECT P1, UR62, PT ;  /* 0x00000000003e782f */ /* 0x000fe40003820000 */
[----:B------:R-:W-:Y:S01]  /*107a0*/  MOV R2, UR62 ;  /* 0x0000003e00027c02 */ /* 0x000fe20008000f00 */
[----:B01----:R-:W-:Y:S10]  /*107b0*/  ENDCOLLECTIVE ;  /* 0x000000000000791b */ /* 0x003ff40003800000 */
.L_x_331:
[----:B------:R-:W-:Y:S05]  /*107c0*/  BSYNC B0 ;  /* 0x0000000000007941 */ /* 0x000fea0003800000 */
.L_x_330:
[----:B------:R-:W-:Y:S01]  /*107d0*/  PLOP3.LUT P0, PT, P1, PT, PT, 0x80, 0x0 ;  /* 0x000000000000781c */ /* 0x000fe20000f0f070 */
[----:B------:R-:W-:-:S12]  /*107e0*/  BRA `(.L_x_332) ;  /* 0xfffffff800647947 */ /* 0x000fd8000383ffff */
.L_x_319:
[----:B0-----:R0:W1:Y:S02]  /*107f0*/  SYNCS.PHASECHK.TRANS64.TRYWAIT P0, [R7+URZ], R2 ;  /* 0x00000002070075a7 */ /* 0x001064000800017f */
[----:B-1----:R-:W-:Y:S05]  /*10800*/  @!P0 NANOSLEEP.SYNCS 0x989680 ;  /* 0x009896800000895d */ /* 0x002fea0003900000 */
[----:B------:R-:W1:Y:S02]  /*10810*/  @!P0 SYNCS.PHASECHK.TRANS64 P0, [R7+URZ], R2 ;  /* 0x00000002070085a7 */ /* 0x000e64000800007f */
[----:B-1----:R-:W-:Y:S05]  /*10820*/  @!P0 BRA `(.L_x_319) ;  /* 0xfffffffc00f08947 */ /* 0x002fea000383ffff */
[----:B------:R-:W-:Y:S05]  /*10830*/  BRA `(.L_x_333) ;  /* 0xfffffff800a87947 */ /* 0x000fea000383ffff */
.L_x_320:
[----:B0-----:R0:W1:Y:S02]  /*10840*/  SYNCS.PHASECHK.TRANS64.TRYWAIT P0, [R9+URZ], R4 ;  /* 0x00000004090075a7 */ /* 0x001064000800017f */
[----:B-1----:R-:W-:Y:S05]  /*10850*/  @!P0 NANOSLEEP.SYNCS 0x989680 ;  /* 0x009896800000895d */ /* 0x002fea0003900000 */
[----:B------:R-:W1:Y:S02]  /*10860*/  @!P0 SYNCS.PHASECHK.TRANS64 P0, [R9+URZ], R4 ;  /* 0x00000004090085a7 */ /* 0x000e64000800007f */
[----:B-1----:R-:W-:Y:S05]  /*10870*/  @!P0 BRA `(.L_x_320) ;  /* 0xfffffffc00f08947 */ /* 0x002fea000383ffff */
[----:B------:R-:W-:Y:S05]  /*10880*/  BRA `(.L_x_334) ;  /* 0xfffffff800b87947 */ /* 0x000fea000383ffff */
.L_x_321:
[----:B0-----:R0:W1:Y:S02]  /*10890*/  SYNCS.PHASECHK.TRANS64.TRYWAIT P0, [R6+URZ], R5 ;  /* 0x00000005060075a7 */ /* 0x001064000800017f */
[----:B-1----:R-:W-:Y:S05]  /*108a0*/  @!P0 NANOSLEEP.SYNCS 0x989680 ;  /* 0x009896800000895d */ /* 0x002fea0003900000 */
[----:B------:R-:W1:Y:S02]  /*108b0*/  @!P0 SYNCS.PHASECHK.TRANS64 P0, [R6+URZ], R5 ;  /* 0x00000005060085a7 */ /* 0x000e64000800007f */
[----:B-1----:R-:W-:Y:S05]  /*108c0*/  @!P0 BRA `(.L_x_321) ;  /* 0xfffffffc00f08947 */ /* 0x002fea000383ffff */
[----:B------:R-:W-:Y:S05]  /*108d0*/  BRA `(.L_x_335) ;  /* 0xfffffff800c87947 */ /* 0x000fea000383ffff */
.L_x_322:
[----:B-1----:R1:W2:Y:S02]  /*108e0*/  SYNCS.PHASECHK.TRANS64.TRYWAIT P0, [R9+URZ], R4 ;  /* 0x00000004090075a7 */ /* 0x0022a4000800017f */
[----:B--2---:R-:W-:Y:S05]  /*108f0*/  @!P0 NANOSLEEP.SYNCS 0x989680 ;  /* 0x009896800000895d */ /* 0x004fea0003900000 */
[----:B------:R-:W2:Y:S02]  /*10900*/  @!P0 SYNCS.PHASECHK.TRANS64 P0, [R9+URZ], R4 ;  /* 0x00000004090085a7 */ /* 0x000ea4000800007f */
[----:B--2---:R-:W-:Y:S05]  /*10910*/  @!P0 BRA `(.L_x_322) ;  /* 0xfffffffc00f08947 */ /* 0x004fea000383ffff */
[----:B------:R-:W-:Y:S05]  /*10920*/  BRA `(.L_x_336) ;  /* 0xfffffff800d07947 */ /* 0x000fea000383ffff */
.L_x_337:
[----:B------:R-:W-:-:S00]  /*10930*/  BRA `(.L_x_337) ;  /* 0xfffffffc00fc7947 */ /* 0x000fc0000383ffff */
[----:B------:R-:W-:-:S00]  /*10940*/  NOP ;  /* 0x0000000000007918 */ /* 0x000fc00000000000 */
        /* <DEDUP_REMOVED lines=11> */
.L_x_338:


//--------------------- .nv.shared._ZN7cutlass13device_kernelINS_4gemm6kernel13GemmUniversalIN4cute5tupleIJiiiiEEENS1_10collective13CollectiveMmaINS1_37MainloopSm90TmaGmmaWarpSpecializedFP8ILi5ENS5_IJNS4_1CILi2EEESB_NSA_ILi1EEEEEENS1_32KernelTmaWarpSpecializedPingpongEEENS5_IJNSA_ILi64EEENSA_ILi256EEENSA_ILi128EEEEEENS_12float_e4m3_tENS5_IJlSC_lEEESK_SL_NS4_8TiledMMAINS4_8MMA_AtomIJNS4_4SM904GMMA31MMA_64x256x32_F32E4M3E4M3_SS_TNILNSP_7ScaleInE1ELSR_1EEEEEENS4_6LayoutINS5_IJSC_SC_SC_EEENS5_IJNSA_ILi0EEESW_SW_EEEEENS5_IJNS4_10UnderscoreESZ_SZ_EEEEENS4_23SM90_TMA_LOAD_MULTICASTENS4_14ComposedLayoutINS4_7SwizzleILi3ELi4ELi3EEENS4_18smem_ptr_flag_bitsILi8EEENSU_INS5_IJNSA_ILi8EEESI_EEENS5_IJSI_SC_EEEEEEEvNS4_8identityES12_S1C_vS1D_EENS_8epilogue10collective6detail29Sm90TmaWarpSpecializedAdapterINS1G_15DefaultEpilogueISK_SL_SL_NS1F_6thread17LinearCombinationISK_Li1EffLNS1K_9ScaleType4KindE0ELNS_15FloatRoundStyleE2ESK_EENS1_15EpilogueDefaultEEEEEvvEEEEvNT_6ParamsE --------------------------
	.section	.nv.shared._ZN7cutlass13device_kernelINS_4gemm6kernel13GemmUniversalIN4cute5tupleIJiiiiEEENS1_10collective13CollectiveMmaINS1_37MainloopSm90TmaGmmaWarpSpecializedFP8ILi5ENS5_IJNS4_1CILi2EEESB_NSA_ILi1EEEEEENS1_32KernelTmaWarpSpecializedPingpongEEENS5_IJNSA_ILi64EEENSA_ILi256EEENSA_ILi128EEEEEENS_12float_e4m3_tENS5_IJlSC_lEEESK_SL_NS4_8TiledMMAINS4_8MMA_AtomIJNS4_4SM904GMMA31MMA_64x256x32_F32E4M3E4M3_SS_TNILNSP_7ScaleInE1ELSR_1EEEEEENS4_6LayoutINS5_IJSC_SC_SC_EEENS5_IJNSA_ILi0EEESW_SW_EEEEENS5_IJNS4_10UnderscoreESZ_SZ_EEEEENS4_23SM90_TMA_LOAD_MULTICASTENS4_14ComposedLayoutINS4_7SwizzleILi3ELi4ELi3EEENS4_18smem_ptr_flag_bitsILi8EEENSU_INS5_IJNSA_ILi8EEESI_EEENS5_IJSI_SC_EEEEEEEvNS4_8identityES12_S1C_vS1D_EENS_8epilogue10collective6detail29Sm90TmaWarpSpecializedAdapterINS1G_15DefaultEpilogueISK_SL_SL_NS1F_6thread17LinearCombinationISK_Li1EffLNS1K_9ScaleType4KindE0ELNS_15FloatRoundStyleE2ESK_EENS1_15EpilogueDefaultEEEEEvvEEEEvNT_6ParamsE,"aw",@nobits
	.sectionflags	@""
	.align	16
	.zero		1024


//--------------------- .nv.shared.reserved.0     --------------------------
	.section	.nv.shared.reserved.0,"aw",@nobits
	.weak		__nv_reservedSMEM_offset_0_alias
	.size		__nv_reservedSMEM_offset_0_alias, 0, 0
	.other		__nv_reservedSMEM_offset_0_alias,@"STO_CUDA_RESERVED_SHARED STV_DEFAULT"
__nv_reservedSMEM_offset_0_alias:
	.zero		0


//--------------------- .nv.global                --------------------------
	.section	.nv.global,"aw",@nobits
.nv.global:
	.type		_ZN40_INTERNAL_b98ef293_4_k_cu_579a4c98_229454cute1_E,@object
	.size		_ZN40_INTERNAL_b98ef293_4_k_cu_579a4c98_229454cute1_E,(_ZN40_INTERNAL_b98ef293_4_k_cu_579a4c98_229454cuda3std3__45__cpo6cbeginE - _ZN40_INTERNAL_b98ef293_4_k_cu_579a4c98_229454cute1_E)
_ZN40_INTERNAL_b98ef293_4_k_cu_579a4c98_229454cute1_E:
	.zero		1
	.type		_ZN40_INTERNAL_b98ef293_4_k_cu_579a4c98_229454cuda3std3__45__cpo6cbeginE,@object
	.size		_ZN40_INTERNAL_b98ef293_4_k_cu_579a4c98_229454cuda3std3__45__cpo6cbeginE,(_ZN40_INTERNAL_b98ef293_4_k_cu_579a4c98_229454cuda3std3__48in_placeE - _ZN40_INTERNAL_b98ef293_4_k_cu_579a4c98_229454cuda3std3__45__cpo6cbeginE)
_ZN40_INTERNAL_b98ef293_4_k_cu_579a4c98_229454cuda3std3__45__cpo6cbeginE:
	.zero		1
	.type		_ZN40_INTERNAL_b98ef293_4_k_cu_579a4c98_229454cuda3std3__48in_placeE,@object
	.size		_ZN40_INTERNAL_b98ef293_4_k_cu_579a4c98_229454cuda3std3__48in_placeE,(_ZN40_INTERNAL_b98ef293_4_k_cu_579a4c98_229454cuda3std6ranges3__45__cpo9iter_moveE - _ZN40_INTERNAL_b98ef293_4_k_cu_579a4c98_229454cuda3std3__48in_placeE)
_ZN40_INTERNAL_b98ef293_4_k_cu_579a4c98_229454cuda3std3__48in_placeE:
	.zero		1
	.type		_ZN40_INTERNAL_b98ef293_4_k_cu_579a4c98_229454cuda3std6ranges3__45__cpo9iter_moveE,@object
	.size		_ZN40_INTERNAL_b98ef293_4_k_cu_579a4c98_229454cuda3std6ranges3__45__cpo9iter_moveE,(_ZN40_INTERNAL_b98ef293_4_k_cu_579a4c98_229454cuda3std3__45__cpo5beginE - _ZN40_INTERNAL_b98ef293_4_k_cu_579a4c98_229454cuda3std6ranges3__45__cpo9iter_moveE)
_ZN40_INTERNAL_b98ef293_4_k_cu_579a4c98_229454cuda3std6ranges3__45__cpo9iter_moveE:
	.zero		1
	.type		_ZN40_INTERNAL_b98ef293_4_k_cu_579a4c98_229454cuda3std3__45__cpo5beginE,@object
	.size		_ZN40_INTERNAL_b98ef293_4_k_cu_579a4c98_229454cuda3std3__45__cpo5beginE,(_ZN40_INTERNAL_b98ef293_4_k_cu_579a4c98_229454cuda3std3__442_GLOBAL__N__b98ef293_4_k_cu_579a4c98_229456ignoreE - _ZN40_INTERNAL_b98ef293_4_k_cu_579a4c98_229454cuda3std3__45__cpo5beginE)
_ZN40_INTERNAL_b98ef293_4_k_cu_579a4c98_229454cuda3std3__45__cpo5beginE:
	.zero		1
	.type		_ZN40_INTERNAL_b98ef293_4_k_cu_579a4c98_229454cuda3std3__442_GLOBAL__N__b98ef293_4_k_cu_579a4c98_229456ignoreE,@object
	.size		_ZN40_INTERNAL_b98ef293_4_k_cu_579a4c98_229454cuda3std3__442_GLOBAL__N__b98ef293_4_k_cu_579a4c98_229456ignoreE,(_ZN40_INTERNAL_b98ef293_4_k_cu_579a4c98_229454cute7productE - _ZN40_INTERNAL_b98ef293_4_k_cu_579a4c98_229454cuda3std3__442_GLOBAL__N__b98ef293_4_k_cu_579a4c98_229456ignoreE)
_ZN40_INTERNAL_b98ef293_4_k_cu_579a4c98_229454cuda3std3__442_GLOBAL__N__b98ef293_4_k_cu_579a4c98_229456ignoreE:
	.zero		1
	.type		_ZN40_INTERNAL_b98ef293_4_k_cu_579a4c98_229454cute7productE,@object
	.size		_ZN40_INTERNAL_b98ef293_4_k_cu_579a4c98_229454cute7productE,(_ZN40_INTERNAL_b98ef293_4_k_cu_579a4c98_229454cuda3std3__45__cpo3endE - _ZN40_INTERNAL_b98ef293_4_k_cu_579a4c98_229454cute7productE)
_ZN40_INTERNAL_b98ef293_4_k_cu_579a4c98_229454cute7productE:
	.zero		1
	.type		_ZN40_INTERNAL_b98ef293_4_k_cu_579a4c98_229454cuda3std3__45__cpo3endE,@object
	.size		_ZN40_INTERNAL_b98ef293_4_k_cu_579a4c98_229454cuda3std3__45__cpo3endE,(_ZN40_INTERNAL_b98ef293_4_k_cu_579a4c98_229454cuda3std3__419piecewise_constructE - _ZN40_INTERNAL_b98ef293_4_k_cu_579a4c98_229454cuda3std3__45__cpo3endE)
_ZN40_INTERNAL_b98ef293_4_k_cu_579a4c98_229454cuda3std3__45__cpo3endE:
	.zero		1
	.type		_ZN40_INTERNAL_b98ef293_4_k_cu_579a4c98_229454cuda3std3__419piecewise_constructE,@object
	.size		_ZN40_INTERNAL_b98ef293_4_k_cu_579a4c98_229454cuda3std3__419piecewise_constructE,(_ZN40_INTERNAL_b98ef293_4_k_cu_579a4c98_229454cuda3std3__45__cpo4cendE - _ZN40_INTERNAL_b98ef293_4_k_cu_579a4c98_229454cuda3std3__419piecewise_constructE)
_ZN40_INTERNAL_b98ef293_4_k_cu_579a4c98_229454cuda3std3__419piecewise_constructE:
	.zero		1
	.type		_ZN40_INTERNAL_b98ef293_4_k_cu_579a4c98_229454cuda3std3__45__cpo4cendE,@object
	.size		_ZN40_INTERNAL_b98ef293_4_k_cu_579a4c98_229454cuda3std3__45__cpo4cendE,(_ZN40_INTERNAL_b98ef293_4_k_cu_579a4c98_229454cuda3std6ranges3__45__cpo4swapE - _ZN40_INTERNAL_b98ef293_4_k_cu_579a4c98_229454cuda3std3__45__cpo4cendE)
_ZN40_INTERNAL_b98ef293_4_k_cu_579a4c98_229454cuda3std3__45__cpo4cendE:
	.zero		1
	.type		_ZN40_INTERNAL_b98ef293_4_k_cu_579a4c98_229454cuda3std6ranges3__45__cpo4swapE,@object
	.size		_ZN40_INTERNAL_b98ef293_4_k_cu_579a4c98_229454cuda3std6ranges3__45__cpo4swapE,(.L_7 - _ZN40_INTERNAL_b98ef293_4_k_cu_579a4c98_229454cuda3std6ranges3__45__cpo4swapE)
_ZN40_INTERNAL_b98ef293_4_k_cu_579a4c98_229454cuda3std6ranges3__45__cpo4swapE:
	.zero		1
.L_7:


//--------------------- .nv.constant0._ZN7cutlass13device_kernelINS_4gemm6kernel13GemmUniversalIN4cute5tupleIJiiiiEEENS1_10collective13CollectiveMmaINS1_37MainloopSm90TmaGmmaWarpSpecializedFP8ILi5ENS5_IJNS4_1CILi2EEESB_NSA_ILi1EEEEEENS1_32KernelTmaWarpSpecializedPingpongEEENS5_IJNSA_ILi64EEENSA_ILi256EEENSA_ILi128EEEEEENS_12float_e4m3_tENS5_IJlSC_lEEESK_SL_NS4_8TiledMMAINS4_8MMA_AtomIJNS4_4SM904GMMA31MMA_64x256x32_F32E4M3E4M3_SS_TNILNSP_7ScaleInE1ELSR_1EEEEEENS4_6LayoutINS5_IJSC_SC_SC_EEENS5_IJNSA_ILi0EEESW_SW_EEEEENS5_IJNS4_10UnderscoreESZ_SZ_EEEEENS4_23SM90_TMA_LOAD_MULTICASTENS4_14ComposedLayoutINS4_7SwizzleILi3ELi4ELi3EEENS4_18smem_ptr_flag_bitsILi8EEENSU_INS5_IJNSA_ILi8EEESI_EEENS5_IJSI_SC_EEEEEEEvNS4_8identityES12_S1C_vS1D_EENS_8epilogue10collective6detail29Sm90TmaWarpSpecializedAdapterINS1G_15DefaultEpilogueISK_SL_SL_NS1F_6thread17LinearCombinationISK_Li1EffLNS1K_9ScaleType4KindE0ELNS_15FloatRoundStyleE2ESK_EENS1_15EpilogueDefaultEEEEEvvEEEEvNT_6ParamsE --------------------------
	.section	.nv.constant0._ZN7cutlass13device_kernelINS_4gemm6kernel13GemmUniversalIN4cute5tupleIJiiiiEEENS1_10collective13CollectiveMmaINS1_37MainloopSm90TmaGmmaWarpSpecializedFP8ILi5ENS5_IJNS4_1CILi2EEESB_NSA_ILi1EEEEEENS1_32KernelTmaWarpSpecializedPingpongEEENS5_IJNSA_ILi64EEENSA_ILi256EEENSA_ILi128EEEEEENS_12float_e4m3_tENS5_IJlSC_lEEESK_SL_NS4_8TiledMMAINS4_8MMA_AtomIJNS4_4SM904GMMA31MMA_64x256x32_F32E4M3E4M3_SS_TNILNSP_7ScaleInE1ELSR_1EEEEEENS4_6LayoutINS5_IJSC_SC_SC_EEENS5_IJNSA_ILi0EEESW_SW_EEEEENS5_IJNS4_10UnderscoreESZ_SZ_EEEEENS4_23SM90_TMA_LOAD_MULTICASTENS4_14ComposedLayoutINS4_7SwizzleILi3ELi4ELi3EEENS4_18smem_ptr_flag_bitsILi8EEENSU_INS5_IJNSA_ILi8EEESI_EEENS5_IJSI_SC_EEEEEEEvNS4_8identityES12_S1C_vS1D_EENS_8epilogue10collective6detail29Sm90TmaWarpSpecializedAdapterINS1G_15DefaultEpilogueISK_SL_SL_NS1F_6thread17LinearCombinationISK_Li1EffLNS1K_9ScaleType4KindE0ELNS_15FloatRoundStyleE2ESK_EENS1_15EpilogueDefaultEEEEEvvEEEEvNT_6ParamsE,"a",@progbits
	.sectionflags	@""
	.align	4
.nv.constant0._ZN7cutlass13device_kernelINS_4gemm6kernel13GemmUniversalIN4cute5tupleIJiiiiEEENS1_10collective13CollectiveMmaINS1_37MainloopSm90TmaGmmaWarpSpecializedFP8ILi5ENS5_IJNS4_1CILi2EEESB_NSA_ILi1EEEEEENS1_32KernelTmaWarpSpecializedPingpongEEENS5_IJNSA_ILi64EEENSA_ILi256EEENSA_ILi128EEEEEENS_12float_e4m3_tENS5_IJlSC_lEEESK_SL_NS4_8TiledMMAINS4_8MMA_AtomIJNS4_4SM904GMMA31MMA_64x256x32_F32E4M3E4M3_SS_TNILNSP_7ScaleInE1ELSR_1EEEEEENS4_6LayoutINS5_IJSC_SC_SC_EEENS5_IJNSA_ILi0EEESW_SW_EEEEENS5_IJNS4_10UnderscoreESZ_SZ_EEEEENS4_23SM90_TMA_LOAD_MULTICASTENS4_14ComposedLayoutINS4_7SwizzleILi3ELi4ELi3EEENS4_18smem_ptr_flag_bitsILi8EEENSU_INS5_IJNSA_ILi8EEESI_EEENS5_IJSI_SC_EEEEEEEvNS4_8identityES12_S1C_vS1D_EENS_8epilogue10collective6detail29Sm90TmaWarpSpecializedAdapterINS1G_15DefaultEpilogueISK_SL_SL_NS1F_6thread17LinearCombinationISK_Li1EffLNS1K_9ScaleType4KindE0ELNS_15FloatRoundStyleE2ESK_EENS1_15EpilogueDefaultEEEEEvvEEEEvNT_6ParamsE:
	.zero		1664


//--------------------- SYMBOLS --------------------------

	.type		.nv.reservedSmem.offset0,@object
	.size		.nv.reservedSmem.offset0,0x4
